def matmul_kernel(
    a_ptr,
    b_ptr,
    c_ptr,
    M,
    N,
    K,
    stride_am,
    stride_ak,
    stride_bk,
    stride_bn,
    stride_cm,
    stride_cn,
    BLOCK_M: tl.constexpr,
    BLOCK_N: tl.constexpr,
    BLOCK_K: tl.constexpr,
    GROUP_M: tl.constexpr,
):
    pid = tl.program_id(axis=0)
    num_pid_m = tl.cdiv(M, BLOCK_M)
    num_pid_n = tl.cdiv(N, BLOCK_N)
    num_pid_in_group = GROUP_M * num_pid_n
    group_id = pid // num_pid_in_group
    first_pid_m = group_id * GROUP_M
    group_size_m = min(num_pid_m - first_pid_m, GROUP_M)
    pid_m = first_pid_m + ((pid % num_pid_in_group) % group_size_m)
    pid_n = (pid % num_pid_in_group) // group_size_m

    offs_am = (pid_m * BLOCK_M + tl.arange(0, BLOCK_M)) % M
    offs_bn = (pid_n * BLOCK_N + tl.arange(0, BLOCK_N)) % N
    offs_k = tl.arange(0, BLOCK_K)
    a_ptrs = a_ptr + offs_am[:, None] * stride_am + offs_k[None, :] * stride_ak
    b_ptrs = b_ptr + offs_k[:, None] * stride_bk + offs_bn[None, :] * stride_bn

    acc = tl.zeros((BLOCK_M, BLOCK_N), dtype=tl.float32)
    for kk in range(0, tl.cdiv(K, BLOCK_K)):
        a = tl.load(a_ptrs, mask=offs_k[None, :] < K - kk * BLOCK_K, other=0.0)
        b = tl.load(b_ptrs, mask=offs_k[:, None] < K - kk * BLOCK_K, other=0.0)
        acc = tl.dot(a, b, acc)
        a_ptrs += BLOCK_K * stride_ak
        b_ptrs += BLOCK_K * stride_bk

    c = acc.to(c_ptr.dtype.element_ty)
    offs_cm = pid_m * BLOCK_M + tl.arange(0, BLOCK_M)
    offs_cn = pid_n * BLOCK_N + tl.arange(0, BLOCK_N)
    c_ptrs = c_ptr + offs_cm[:, None] * stride_cm + offs_cn[None, :] * stride_cn
    mask = (offs_cm[:, None] < M) & (offs_cn[None, :] < N)
    tl.store(c_ptrs, c, mask=mask)

# config = {"BLOCK_K": 16, "BLOCK_M": 64, "BLOCK_N": 128, "GROUP_M": 8, "arch": "sm_100", "dtype": "bf16", "num_ctas": 1, "num_stages": 3, "num_warps": 4}
# arch = sm_100


// ===== COMPILED SASS (sm_100a) =====

	.target	sm_100a

	.elftype	@"ET_EXEC"


//--------------------- .note.nv.tkinfo           --------------------------
	.section	.note.nv.tkinfo,"",@"SHT_NOTE"
	.sectionflags	@"SHF_NOTE_NV_TKINFO"
	.tkinfo
        /*0018*/ 	.word	0x00000081
        /*0030*/ 	.string	""
        /*0030*/ 	.string	"ptxas-blackwell"
        /*0030*/ 	.string	"Cuda compilation tools, release 12.9, V12.9.86"
        /*0030*/ 	.string	"Build cuda_12.9.r12.9/compiler.36037853_0"
        /*0030*/ 	.string	"-v  -suppress-debug-info  -lineinfo  -arch sm_100a "



//--------------------- .note.nv.cuver            --------------------------
	.section	.note.nv.cuver,"",@"SHT_NOTE"
	.sectionflags	@"SHF_NOTE_NV_CUVER"
        /*0018*/ 	.short	0x0001
        /*001a*/ 	.short	0x0064
        /*001c*/ 	.short	0x0001
        /*001e*/ 	.short	0x0000
        /*0020*/ 	.short	0x0001
        /*0022*/ 	.short	0x0000


//--------------------- .nv.info                  --------------------------
	.section	.nv.info,"",@"SHT_CUDA_INFO"
	.align	4


	//----- nvinfo : EIATTR_REGCOUNT
	.align		4
        /*0000*/ 	.byte	0x04, 0x2f
        /*0002*/ 	.short	(.L_4 - .L_3)
	.align		4
.L_3:
        /*0004*/ 	.word	index@(matmul_kernel)
        /*0008*/ 	.word	0x00000060


	//----- nvinfo : EIATTR_FRAME_SIZE
	.align		4
.L_4:
        /*000c*/ 	.byte	0x04, 0x11
        /*000e*/ 	.short	(.L_6 - .L_5)
	.align		4
.L_5:
        /*0010*/ 	.word	index@($__internal_2_$__cuda_sm10x_tcgen05_guardrail_trap_unallocated_columns_being_dealloced)
        /*0014*/ 	.word	0x00000000


	//----- nvinfo : EIATTR_FRAME_SIZE
	.align		4
.L_6:
        /*0018*/ 	.byte	0x04, 0x11
        /*001a*/ 	.short	(.L_8 - .L_7)
	.align		4
.L_7:
        /*001c*/ 	.word	index@($__internal_1_$__cuda_sm10x_tcgen05_guardrail_trap_phase_invalid_during_alloc)
        /*0020*/ 	.word	0x00000000


	//----- nvinfo : EIATTR_FRAME_SIZE
	.align		4
.L_8:
        /*0024*/ 	.byte	0x04, 0x11
        /*0026*/ 	.short	(.L_10 - .L_9)
	.align		4
.L_9:
        /*0028*/ 	.word	index@($__internal_0_$__cuda_sm10x_tcgen05_guardrail_trap_col_being_dealloced_not_returned_by_alloc)
        /*002c*/ 	.word	0x00000000


	//----- nvinfo : EIATTR_FRAME_SIZE
	.align		4
.L_10:
        /*0030*/ 	.byte	0x04, 0x11
        /*0032*/ 	.short	(.L_12 - .L_11)
	.align		4
.L_11:
        /*0034*/ 	.word	index@(matmul_kernel)
        /*0038*/ 	.word	0x00000000


	//----- nvinfo : EIATTR_MIN_STACK_SIZE
	.align		4
.L_12:
        /*003c*/ 	.byte	0x04, 0x12
        /*003e*/ 	.short	(.L_14 - .L_13)
	.align		4
.L_13:
        /*0040*/ 	.word	index@(matmul_kernel)
        /*0044*/ 	.word	0x00000000
.L_14:


//--------------------- .nv.info.matmul_kernel    --------------------------
	.section	.nv.info.matmul_kernel,"",@"SHT_CUDA_INFO"
	.sectionflags	@""
	.align	4


	//----- nvinfo : EIATTR_CUDA_API_VERSION
	.align		4
        /*0000*/ 	.byte	0x04, 0x37
        /*0002*/ 	.short	(.L_16 - .L_15)
.L_15:
        /*0004*/ 	.word	0x00000081


	//----- nvinfo : EIATTR_KPARAM_INFO
	.align		4
.L_16:
        /*0008*/ 	.byte	0x04, 0x17
        /*000a*/ 	.short	(.L_18 - .L_17)
.L_17:
        /*000c*/ 	.word	0x00000000
        /*0010*/ 	.short	0x000d
        /*0012*/ 	.short	0x0048
        /*0014*/ 	.byte	0x00, 0xf4, 0x21, 0x00


	//----- nvinfo : EIATTR_KPARAM_INFO
	.align		4
.L_18:
        /*0018*/ 	.byte	0x04, 0x17
        /*001a*/ 	.short	(.L_20 - .L_19)
.L_19:
        /*001c*/ 	.word	0x00000000
        /*0020*/ 	.short	0x000c
        /*0022*/ 	.short	0x0040
        /*0024*/ 	.byte	0x00, 0xf4, 0x21, 0x00


	//----- nvinfo : EIATTR_KPARAM_INFO
	.align		4
.L_20:
        /*0028*/ 	.byte	0x04, 0x17
        /*002a*/ 	.short	(.L_22 - .L_21)
.L_21:
        /*002c*/ 	.word	0x00000000
        /*0030*/ 	.short	0x000b
        /*0032*/ 	.short	0x0038
        /*0034*/ 	.byte	0x00, 0xf0, 0x11, 0x00


	//----- nvinfo : EIATTR_KPARAM_INFO
	.align		4
.L_22:
        /*0038*/ 	.byte	0x04, 0x17
        /*003a*/ 	.short	(.L_24 - .L_23)
.L_23:
        /*003c*/ 	.word	0x00000000
        /*0040*/ 	.short	0x000a
        /*0042*/ 	.short	0x0034
        /*0044*/ 	.byte	0x00, 0xf0, 0x11, 0x00


	//----- nvinfo : EIATTR_KPARAM_INFO
	.align		4
.L_24:
        /*0048*/ 	.byte	0x04, 0x17
        /*004a*/ 	.short	(.L_26 - .L_25)
.L_25:
        /*004c*/ 	.word	0x00000000
        /*0050*/ 	.short	0x0009
        /*0052*/ 	.short	0x0030
        /*0054*/ 	.byte	0x00, 0xf0, 0x11, 0x00


	//----- nvinfo : EIATTR_KPARAM_INFO
	.align		4
.L_26:
        /*0058*/ 	.byte	0x04, 0x17
        /*005a*/ 	.short	(.L_28 - .L_27)
.L_27:
        /*005c*/ 	.word	0x00000000
        /*0060*/ 	.short	0x0008
        /*0062*/ 	.short	0x002c
        /*0064*/ 	.byte	0x00, 0xf0, 0x11, 0x00


	//----- nvinfo : EIATTR_KPARAM_INFO
	.align		4
.L_28:
        /*0068*/ 	.byte	0x04, 0x17
        /*006a*/ 	.short	(.L_30 - .L_29)
.L_29:
        /*006c*/ 	.word	0x00000000
        /*0070*/ 	.short	0x0007
        /*0072*/ 	.short	0x0028
        /*0074*/ 	.byte	0x00, 0xf0, 0x11, 0x00


	//----- nvinfo : EIATTR_KPARAM_INFO
	.align		4
.L_30:
        /*0078*/ 	.byte	0x04, 0x17
        /*007a*/ 	.short	(.L_32 - .L_31)
.L_31:
        /*007c*/ 	.word	0x00000000
        /*0080*/ 	.short	0x0006
        /*0082*/ 	.short	0x0024
        /*0084*/ 	.byte	0x00, 0xf0, 0x11, 0x00


	//----- nvinfo : EIATTR_KPARAM_INFO
	.align		4
.L_32:
        /*0088*/ 	.byte	0x04, 0x17
        /*008a*/ 	.short	(.L_34 - .L_33)
.L_33:
        /*008c*/ 	.word	0x00000000
        /*0090*/ 	.short	0x0005
        /*0092*/ 	.short	0x0020
        /*0094*/ 	.byte	0x00, 0xf0, 0x11, 0x00


	//----- nvinfo : EIATTR_KPARAM_INFO
	.align		4
.L_34:
        /*0098*/ 	.byte	0x04, 0x17
        /*009a*/ 	.short	(.L_36 - .L_35)
.L_35:
        /*009c*/ 	.word	0x00000000
        /*00a0*/ 	.short	0x0004
        /*00a2*/ 	.short	0x001c
        /*00a4*/ 	.byte	0x00, 0xf0, 0x11, 0x00


	//----- nvinfo : EIATTR_KPARAM_INFO
	.align		4
.L_36:
        /*00a8*/ 	.byte	0x04, 0x17
        /*00aa*/ 	.short	(.L_38 - .L_37)
.L_37:
        /*00ac*/ 	.word	0x00000000
        /*00b0*/ 	.short	0x0003
        /*00b2*/ 	.short	0x0018
        /*00b4*/ 	.byte	0x00, 0xf0, 0x11, 0x00


	//----- nvinfo : EIATTR_KPARAM_INFO
	.align		4
.L_38:
        /*00b8*/ 	.byte	0x04, 0x17
        /*00ba*/ 	.short	(.L_40 - .L_39)
.L_39:
        /*00bc*/ 	.word	0x00000000
        /*00c0*/ 	.short	0x0002
        /*00c2*/ 	.short	0x0010
        /*00c4*/ 	.byte	0x00, 0xf4, 0x21, 0x00


	//----- nvinfo : EIATTR_KPARAM_INFO
	.align		4
.L_40:
        /*00c8*/ 	.byte	0x04, 0x17
        /*00ca*/ 	.short	(.L_42 - .L_41)
.L_41:
        /*00cc*/ 	.word	0x00000000
        /*00d0*/ 	.short	0x0001
        /*00d2*/ 	.short	0x0008
        /*00d4*/ 	.byte	0x00, 0xf4, 0x21, 0x00


	//----- nvinfo : EIATTR_KPARAM_INFO
	.align		4
.L_42:
        /*00d8*/ 	.byte	0x04, 0x17
        /*00da*/ 	.short	(.L_44 - .L_43)
.L_43:
        /*00dc*/ 	.word	0x00000000
        /*00e0*/ 	.short	0x0000
        /*00e2*/ 	.short	0x0000
        /*00e4*/ 	.byte	0x00, 0xf4, 0x21, 0x00


	//----- nvinfo : EIATTR_AT_ENTRY_FRAGMENTS
	.align		4
.L_44:
        /*00e8*/ 	.byte	0x04, 0x4f
        /*00ea*/ 	.short	(.L_46 - .L_45)


	//   ....[0]....
.L_45:
        /*00ec*/ 	.word	0x00000004


	//----- nvinfo : EIATTR_RESERVED_SMEM_USED
	.align		4
.L_46:
        /*00f0*/ 	.byte	0x01, 0x41
	.zero		2


	//----- nvinfo : EIATTR_SPARSE_MMA_MASK
	.align		4
        /*00f4*/ 	.byte	0x03, 0x50
        /*00f6*/ 	.short	0x0000


	//----- nvinfo : EIATTR_TCGEN05_1CTA_USED
	.align		4
        /*00f8*/ 	.byte	0x01, 0x51
	.zero		2


	//----- nvinfo : EIATTR_MAXREG_COUNT
	.align		4
        /*00fc*/ 	.byte	0x03, 0x1b
        /*00fe*/ 	.short	0x00ff


	//----- nvinfo : EIATTR_NUM_BARRIERS
	.align		4
        /*0100*/ 	.byte	0x02, 0x4c
        /*0102*/ 	.byte	0x01
	.zero		1


	//----- nvinfo : EIATTR_INT_WARP_WIDE_INSTR_OFFSETS
	.align		4
        /*0104*/ 	.byte	0x04, 0x31
        /*0106*/ 	.short	(.L_48 - .L_47)


	//   ....[0]....
.L_47:
        /*0108*/ 	.word	0x00001880


	//   ....[1]....
        /*010c*/ 	.word	0x000018a0


	//   ....[2]....
        /*0110*/ 	.word	0x00002250


	//   ....[3]....
        /*0114*/ 	.word	0x000051a0


	//   ....[4]....
        /*0118*/ 	.word	0x000051f0


	//----- nvinfo : EIATTR_COOP_GROUP_MASK_REGIDS
	.align		4
.L_48:
        /*011c*/ 	.byte	0x04, 0x29
        /*011e*/ 	.short	(.L_50 - .L_49)


	//   ....[0]....
.L_49:
        /*0120*/ 	.word	0xffffffff


	//   ....[1]....
        /*0124*/ 	.word	0xffffffff


	//   ....[2]....
        /*0128*/ 	.word	0xffffffff


	//   ....[3]....
        /*012c*/ 	.word	0xffffffff


	//----- nvinfo : EIATTR_COOP_GROUP_INSTR_OFFSETS
	.align		4
.L_50:
        /*0130*/ 	.byte	0x04, 0x28
        /*0132*/ 	.short	(.L_52 - .L_51)


	//   ....[0]....
.L_51:
        /*0134*/ 	.word	0x00000070


	//   ....[1]....
        /*0138*/ 	.word	0x00000330


	//   ....[2]....
        /*013c*/ 	.word	0x00005030


	//   ....[3]....
        /*0140*/ 	.word	0x000052a0


	//----- nvinfo : EIATTR_VRC_CTA_INIT_COUNT
	.align		4
.L_52:
        /*0144*/ 	.byte	0x02, 0x4a
        /*0146*/ 	.byte	0x80
	.zero		1


	//----- nvinfo : EIATTR_MBARRIER_INSTR_OFFSETS
	.align		4
        /*0148*/ 	.byte	0x04, 0x39
        /*014a*/ 	.short	(.L_54 - .L_53)


	//   ....[0]....
.L_53:
        /*014c*/ 	.word	0x000019d0
        /*0150*/ 	.word	0x000000ff
        /*0154*/ 	.word	0x00000000
        /*0158*/ 	.short	0x0100
        /*015a*/ 	.byte	0x0d
	.zero		1


	//   ....[1]....
        /*015c*/ 	.word	0x000022a0
        /*0160*/ 	.word	0x000000ff
        /*0164*/ 	.word	0x00003008
        /*0168*/ 	.short	0x0100
        /*016a*/ 	.byte	0x0e
	.zero		1


	//   ....[2]....
        /*016c*/ 	.word	0x000028c0
        /*0170*/ 	.word	0x000000ff
        /*0174*/ 	.word	0x00000000
        /*0178*/ 	.short	0x010a
        /*017a*/ 	.byte	0x0d
	.zero		1


	//   ....[3]....
        /*017c*/ 	.word	0x000030e0
        /*0180*/ 	.word	0x000000ff
        /*0184*/ 	.word	0x00000000
        /*0188*/ 	.short	0x010a
        /*018a*/ 	.byte	0x0d
	.zero		1


	//   ....[4]....
        /*018c*/ 	.word	0x000031f0
        /*0190*/ 	.word	0x000000ff
        /*0194*/ 	.word	0x00003000
        /*0198*/ 	.short	0x0108
        /*019a*/ 	.byte	0x0e
	.zero		1


	//   ....[5]....
        /*019c*/ 	.word	0x00003230
        /*01a0*/ 	.word	0x000000ff
        /*01a4*/ 	.word	0x00003008
        /*01a8*/ 	.short	0x0108
        /*01aa*/ 	.byte	0x0e
	.zero		1


	//   ....[6]....
        /*01ac*/ 	.word	0x000052c0
        /*01b0*/ 	.word	0x000000ff
        /*01b4*/ 	.word	0x00000000
        /*01b8*/ 	.short	0x010a
        /*01ba*/ 	.byte	0x0d
	.zero		1


	//   ....[7]....
        /*01bc*/ 	.word	0x000052f0
        /*01c0*/ 	.word	0x000000ff
        /*01c4*/ 	.word	0x00000000
        /*01c8*/ 	.short	0x010a
        /*01ca*/ 	.byte	0x0d
	.zero		1


	//----- nvinfo : EIATTR_NUM_MBARRIERS
	.align		4
.L_54:
        /*01cc*/ 	.byte	0x03, 0x38
        /*01ce*/ 	.short	0x0002


	//----- nvinfo : EIATTR_EXIT_INSTR_OFFSETS
	.align		4
        /*01d0*/ 	.byte	0x04, 0x1c
        /*01d2*/ 	.short	(.L_56 - .L_55)


	//   ....[0]....
.L_55:
        /*01d4*/ 	.word	0x000052b0


	//----- nvinfo : EIATTR_REQNTID
	.align		4
.L_56:
        /*01d8*/ 	.byte	0x04, 0x10
        /*01da*/ 	.short	(.L_58 - .L_57)
.L_57:
        /*01dc*/ 	.word	0x00000080
        /*01e0*/ 	.word	0x00000001
        /*01e4*/ 	.word	0x00000001


	//----- nvinfo : EIATTR_CRS_STACK_SIZE
	.align		4
.L_58:
        /*01e8*/ 	.byte	0x04, 0x1e
        /*01ea*/ 	.short	(.L_60 - .L_59)
.L_59:
        /*01ec*/ 	.word	0x00000000


	//----- nvinfo : EIATTR_CBANK_PARAM_SIZE
	.align		4
.L_60:
        /*01f0*/ 	.byte	0x03, 0x19
        /*01f2*/ 	.short	0x0050


	//----- nvinfo : EIATTR_PARAM_CBANK
	.align		4
        /*01f4*/ 	.byte	0x04, 0x0a
        /*01f6*/ 	.short	(.L_62 - .L_61)
	.align		4
.L_61:
        /*01f8*/ 	.word	index@(.nv.constant0.matmul_kernel)
        /*01fc*/ 	.short	0x0380
        /*01fe*/ 	.short	0x0050


	//----- nvinfo : EIATTR_SW_WAR
	.align		4
.L_62:
        /*0200*/ 	.byte	0x04, 0x36
        /*0202*/ 	.short	(.L_64 - .L_63)
.L_63:
        /*0204*/ 	.word	0x00000008
.L_64:


//--------------------- .nv.compat                --------------------------
	.section	.nv.compat,"",@"SHT_CUDA_COMPAT_INFO"
	.align	4
        /*0000*/ 	.byte	0x02, 0x02, 0x02, 0x00, 0x02, 0x05, 0x05, 0x00, 0x02, 0x03, 0x00, 0x00, 0x02, 0x06, 0x01, 0x00


//--------------------- .nv.callgraph             --------------------------
	.section	.nv.callgraph,"",@"SHT_CUDA_CALLGRAPH"
	.align	4
	.sectionentsize	8
	.align		4
        /*0000*/ 	.word	0x00000000
	.align		4
        /*0004*/ 	.word	0xffffffff
	.align		4
        /*0008*/ 	.word	0x00000000
	.align		4
        /*000c*/ 	.word	0xfffffffe
	.align		4
        /*0010*/ 	.word	0x00000000
	.align		4
        /*0014*/ 	.word	0xfffffffd
	.align		4
        /*0018*/ 	.word	0x00000000
	.align		4
        /*001c*/ 	.word	0xfffffffc


//--------------------- .text.matmul_kernel       --------------------------
	.section	.text.matmul_kernel,"ax",@progbits
	.align	128
        .global         matmul_kernel
        .type           matmul_kernel,@function
        .size           matmul_kernel,(.L_x_20 - matmul_kernel)
        .other          matmul_kernel,@"STO_CUDA_ENTRY STV_DEFAULT"
matmul_kernel:
.text.matmul_kernel:
[----:B------:R-:W0:Y:S01]  /*0000*/  LDC R1, c[0x0][0x37c] ;  /* 0x0000df00ff017b82 */ /* 0x000e220000000800 */
[----:B------:R-:W1:Y:S01]  /*0010*/  S2R R2, SR_TID.X ;  /* 0x0000000000027919 */ /* 0x000e620000002100 */
[----:B------:R-:W2:Y:S01]  /*0020*/  LDCU.64 UR16, c[0x0][0x358] ;  /* 0x00006b00ff1077ac */ /* 0x000ea20008000a00 */
[----:B-1----:R-:W-:-:S04]  /*0030*/  ISETP.GE.U32.AND P0, PT, R2, 0x20, PT ;  /* 0x000000200200780c */ /* 0x002fc80003f06070 */
[----:B------:R-:W-:-:S09]  /*0040*/  P2R R0, PR, RZ, 0x1 ;  /* 0x00000001ff007803 */ /* 0x000fd20000000000 */
[----:B--2---:R-:W-:Y:S05]  /*0050*/  @P0 BRA `(.L_x_0) ;  /* 0x0000000000b80947 */ /* 0x004fea0003800000 */
[----:B------:R-:W1:Y:S01]  /*0060*/  S2UR UR6, SR_CgaCtaId ;  /* 0x00000000000679c3 */ /* 0x000e620000008800 */
[----:B------:R-:W-:Y:S01]  /*0070*/  NOP ;  /* 0x0000000000007918 */ /* 0x000fe20000000000 */
[----:B------:R-:W-:Y:S02]  /*0080*/  UMOV UR4, 0x40 ;  /* 0x0000004000047882 */ /* 0x000fe40000000000 */
[----:B-1----:R-:W-:-:S09]  /*0090*/  ULEA UR4, UR6, UR4, 0x18 ;  /* 0x0000000406047291 */ /* 0x002fd2000f8ec0ff */
[----:B------:R-:W1:Y:S01]  /*00a0*/  LDS.U8 R0, [UR4] ;  /* 0x00000004ff007984 */ /* 0x000e620008000000 */
[----:B------:R-:W-:Y:S02]  /*00b0*/  UMOV UR4, 0x400 ;  /* 0x0000040000047882 */ /* 0x000fe40000000000 */
[----:B------:R-:W-:Y:S01]  /*00c0*/  ULEA UR4, UR6, UR4, 0x18 ;  /* 0x0000000406047291 */ /* 0x000fe2000f8ec0ff */
[----:B-1----:R-:W-:-:S13]  /*00d0*/  ISETP.NE.AND P0, PT, R0, RZ, PT ;  /* 0x000000ff0000720c */ /* 0x002fda0003f05270 */
[----:B------:R-:W-:Y:S05]  /*00e0*/  @P0 BRA `(.L_x_1) ;  /* 0x00000000007c0947 */ /* 0x000fea0003800000 */
[----:B------:R-:W-:-:S13]  /*00f0*/  ELECT P0, URZ, PT ;  /* 0x0000000000ff782f */ /* 0x000fda0003800000 */
[----:B------:R-:W-:Y:S05]  /*0100*/  @!P0 BRA `(.L_x_2) ;  /* 0x0000000000848947 */ /* 0x000fea0003800000 */
[----:B------:R-:W-:Y:S01]  /*0110*/  UMOV UR5, 0x4 ;  /* 0x0000000400057882 */ /* 0x000fe20000000000 */
[----:B------:R-:W-:Y:S02]  /*0120*/  IMAD.MOV.U32 R5, RZ, RZ, 0x1 ;  /* 0x00000001ff057424 */ /* 0x000fe400078e00ff */
[----:B------:R-:W-:Y:S02]  /*0130*/  IMAD.MOV.U32 R3, RZ, RZ, 0xf ;  /* 0x0000000fff037424 */ /* 0x000fe400078e00ff */
[----:B------:R-:W-:Y:S04]  /*0140*/  DEPBAR.LE SB1, 0x36 ;  /* 0x00009d800000791a */ /* 0x000fe80000000000 */
[----:B------:R-:W1:Y:S02]  /*0150*/  UTCATOMSWS.FIND_AND_SET.ALIGN UP0, UR5, UR5 ;  /* 0x00000005000575e3 */ /* 0x000e640008000800 */
[----:B-1----:R-:W-:-:S04]  /*0160*/  PLOP3.LUT P0, PT, PT, PT, UP0, 0x80, 0x8 ;  /* 0x000000000008781c */ /* 0x002fc80003f0f008 */
[----:B------:R-:W-:-:S04]  /*0170*/  SEL R0, RZ, 0xffffffff, !P0 ;  /* 0xffffffffff007807 */ /* 0x000fc80004000000 */
[----:B------:R-:W-:Y:S01]  /*0180*/  ISETP.NE.AND P0, PT, R0, RZ, PT ;  /* 0x000000ff0000720c */ /* 0x000fe20003f05270 */
[----:B------:R-:W-:-:S12]  /*0190*/  IMAD.U32 R0, RZ, RZ, UR5 ;  /* 0x00000005ff007e24 */ /* 0x000fd8000f8e00ff */
[----:B------:R-:W-:Y:S05]  /*01a0*/  @P0 BRA `(.L_x_3) ;  /* 0x0000000000240947 */ /* 0x000fea0003800000 */
.L_x_4:
[----:B------:R-:W-:Y:S05]  /*01b0*/  NANOSLEEP 0x64 ;  /* 0x000000640000795d */ /* 0x000fea0003800000 */
[----:B------:R-:W-:-:S05]  /*01c0*/  UMOV UR5, 0x4 ;  /* 0x0000000400057882 */ /* 0x000fca0000000000 */
[----:B------:R-:W-:Y:S04]  /*01d0*/  DEPBAR.LE SB1, 0x36 ;  /* 0x00009d800000791a */ /* 0x000fe80000000000 */
[----:B------:R-:W1:Y:S02]  /*01e0*/  UTCATOMSWS.FIND_AND_SET.ALIGN UP0, UR5, UR5 ;  /* 0x00000005000575e3 */ /* 0x000e640008000800 */
[----:B-1----:R-:W-:-:S04]  /*01f0*/  PLOP3.LUT P0, PT, PT, PT, UP0, 0x80, 0x8 ;  /* 0x000000000008781c */ /* 0x002fc80003f0f008 */
[----:B------:R-:W-:-:S04]  /*0200*/  SEL R0, RZ, 0xffffffff, !P0 ;  /* 0xffffffffff007807 */ /* 0x000fc80004000000 */
[----:B------:R-:W-:Y:S01]  /*0210*/  ISETP.NE.AND P0, PT, R0, RZ, PT ;  /* 0x000000ff0000720c */ /* 0x000fe20003f05270 */
[----:B------:R-:W-:-:S12]  /*0220*/  IMAD.U32 R0, RZ, RZ, UR5 ;  /* 0x00000005ff007e24 */ /* 0x000fd8000f8e00ff */
[----:B------:R-:W-:Y:S05]  /*0230*/  @!P0 BRA `(.L_x_4) ;  /* 0xfffffffc00dc8947 */ /* 0x000fea000383ffff */
.L_x_3:
[C---:B------:R-:W-:Y:S01]  /*0240*/  VIADD R4, R0.reuse, 0x10 ;  /* 0x0000001000047836 */ /* 0x040fe20000000000 */
[----:B------:R-:W-:Y:S01]  /*0250*/  UMOV UR5, 0x50 ;  /* 0x0000005000057882 */ /* 0x000fe20000000000 */
[----:B------:R-:W-:Y:S01]  /*0260*/  SHF.L.U32 R3, R3, R0, RZ ;  /* 0x0000000003037219 */ /* 0x000fe200000006ff */
[----:B------:R-:W-:Y:S01]  /*0270*/  ULEA UR5, UR6, UR5, 0x18 ;  /* 0x0000000506057291 */ /* 0x000fe2000f8ec0ff */
[----:B------:R-:W-:Y:S01]  /*0280*/  IMAD.SHL.U32 R0, R0, 0x20, RZ ;  /* 0x0000002000007824 */ /* 0x000fe200078e00ff */
[----:B------:R-:W-:-:S04]  /*0290*/  SHF.L.U32 R4, R5, R4, RZ ;  /* 0x0000000405047219 */ /* 0x000fc800000006ff */
[----:B------:R-:W-:-:S05]  /*02a0*/  LOP3.LUT R3, R4, R3, RZ, 0xfc, !PT ;  /* 0x0000000304037212 */ /* 0x000fca00078efcff */
[----:B------:R1:W-:Y:S04]  /*02b0*/  ATOMS.OR RZ, [UR5], R3 ;  /* 0x00000003ffff798c */ /* 0x0003e8000b000005 */
[----:B------:R1:W-:Y:S01]  /*02c0*/  STS [UR4], R0 ;  /* 0x00000000ff007988 */ /* 0x0003e20008000804 */
[----:B------:R-:W-:Y:S05]  /*02d0*/  BRA `(.L_x_2) ;  /* 0x0000000000107947 */ /* 0x000fea0003800000 */
.L_x_1:
[----:B------:R-:W-:Y:S01]  /*02e0*/  IMAD.MOV.U32 R0, RZ, RZ, -0x1 ;  /* 0xffffffffff007424 */ /* 0x000fe200078e00ff */
[----:B------:R-:W-:-:S04]  /*02f0*/  MOV R4, 0x320 ;  /* 0x0000032000047802 */ /* 0x000fc80000000f00 */
[----:B------:R1:W-:Y:S03]  /*0300*/  STS [UR4], R0 ;  /* 0x00000000ff007988 */ /* 0x0003e60008000804 */
[----:B01----:R-:W-:Y:S05]  /*0310*/  CALL.REL.NOINC `($__internal_1_$__cuda_sm10x_tcgen05_guardrail_trap_phase_invalid_during_alloc) ;  /* 0x00000050000c7944 */ /* 0x003fea0003c00000 */
.L_x_2:
[----:B------:R-:W-:Y:S05]  /*0320*/  WARPSYNC.ALL ;  /* 0x0000000000007948 */ /* 0x000fea0003800000 */
[----:B------:R-:W-:Y:S01]  /*0330*/  NOP ;  /* 0x0000000000007918 */ /* 0x000fe20000000000 */
.L_x_0:
[----:B------:R-:W2:Y:S01]  /*0340*/  LDC.64 R10, c[0x0][0x398] ;  /* 0x0000e600ff0a7b82 */ /* 0x000ea20000000a00 */
[----:B------:R-:W3:Y:S01]  /*0350*/  S2R R7, SR_CTAID.X ;  /* 0x0000000000077919 */ /* 0x000ee20000002500 */
[C---:B------:R-:W-:Y:S01]  /*0360*/  LOP3.LUT R78, R2.reuse, 0x3f, RZ, 0xc0, !PT ;  /* 0x0000003f024e7812 */ /* 0x040fe200078ec0ff */
[----:B------:R-:W-:Y:S01]  /*0370*/  UMOV UR4, 0x400 ;  /* 0x0000040000047882 */ /* 0x000fe20000000000 */
[--C-:B------:R-:W-:Y:S01]  /*0380*/  SHF.R.U32.HI R82, RZ, 0x5, R2.reuse ;  /* 0x00000005ff527819 */ /* 0x100fe20000011602 */
[----:B------:R-:W4:Y:S01]  /*0390*/  LDCU.128 UR8, c[0x0][0x380] ;  /* 0x00007000ff0877ac */ /* 0x000f220008000c00 */
[----:B------:R-:W-:Y:S02]  /*03a0*/  SHF.R.U32.HI R75, RZ, 0x6, R2 ;  /* 0x00000006ff4b7819 */ /* 0x000fe40000011602 */
[----:B------:R-:W5:Y:S01]  /*03b0*/  S2UR UR5, SR_CgaCtaId ;  /* 0x00000000000579c3 */ /* 0x000f620000008800 */
[----:B------:R-:W-:Y:S01]  /*03c0*/  ISETP.GE.U32.AND P6, PT, R2, 0x20, PT ;  /* 0x000000200200780c */ /* 0x000fe20003fc6070 */
[----:B------:R-:W-:Y:S01]  /*03d0*/  UMOV UR6, 0x1 ;  /* 0x0000000100067882 */ /* 0x000fe20000000000 */
[----:B------:R-:W-:-:S02]  /*03e0*/  SGXT.U32 R75, R75, 0x1 ;  /* 0x000000014b4b781a */ /* 0x000fc40000000000 */
[----:B------:R-:W-:Y:S02]  /*03f0*/  PRMT R80, RZ, 0x7610, R80 ;  /* 0x00007610ff507816 */ /* 0x000fe40000000050 */
[C---:B------:R-:W-:Y:S01]  /*0400*/  LOP3.LUT R61, R75.reuse, 0x8, RZ, 0xfc, !PT ;  /* 0x000000084b3d7812 */ /* 0x040fe200078efcff */
[----:B------:R-:W1:Y:S01]  /*0410*/  LDC.64 R46, c[0x0][0x3a8] ;  /* 0x0000ea00ff2e7b82 */ /* 0x000e620000000a00 */
[C---:B------:R-:W-:Y:S02]  /*0420*/  LOP3.LUT R59, R75.reuse, 0xa, RZ, 0xfc, !PT ;  /* 0x0000000a4b3b7812 */ /* 0x040fe400078efcff */
[----:B------:R-:W-:Y:S01]  /*0430*/  LOP3.LUT R57, R75, 0xc, RZ, 0xfc, !PT ;  /* 0x0000000c4b397812 */ /* 0x000fe200078efcff */
[----:B-12---:R-:W-:-:S04]  /*0440*/  VIADD R0, R11, 0x7f ;  /* 0x0000007f0b007836 */ /* 0x006fc80000000000 */
[----:B------:R-:W-:Y:S01]  /*0450*/  BAR.SYNC.DEFER_BLOCKING 0x0 ;  /* 0x0000000000007b1d */ /* 0x000fe20000010000 */
[----:B------:R-:W-:Y:S02]  /*0460*/  ISETP.NE.AND P3, PT, R10, RZ, PT ;  /* 0x000000ff0a00720c */ /* 0x000fe40003f65270 */
[----:B------:R-:W-:Y:S01]  /*0470*/  SHF.R.S32.HI R3, RZ, 0x1f, R0 ;  /* 0x0000001fff037819 */ /* 0x000fe20000011400 */
[----:B-----5:R-:W-:-:S03]  /*0480*/  ULEA UR14, UR5, UR4, 0x18 ;  /* 0x00000004050e7291 */ /* 0x020fc6000f8ec0ff */
[----:B------:R-:W-:Y:S02]  /*0490*/  LEA.HI R3, R3, R0, RZ, 0x7 ;  /* 0x0000000003037211 */ /* 0x000fe400078f38ff */
[----:B---3--:R-:W-:Y:S01]  /*04a0*/  IABS R12, R7 ;  /* 0x00000007000c7213 */ /* 0x008fe20000000000 */
[----:B------:R-:W-:Y:S01]  /*04b0*/  UIADD3 UR7, UPT, UPT, UR14, 0x3000, URZ ;  /* 0x000030000e077890 */ /* 0x000fe2000fffe0ff */
[----:B------:R-:W-:-:S05]  /*04c0*/  SHF.R.S32.HI R3, RZ, 0x7, R3 ;  /* 0x00000007ff037819 */ /* 0x000fca0000011403 */
[----:B------:R-:W-:-:S05]  /*04d0*/  IMAD.SHL.U32 R6, R3, 0x8, RZ ;  /* 0x0000000803067824 */ /* 0x000fca00078e00ff */
[-C--:B------:R-:W-:Y:S02]  /*04e0*/  IABS R3, R6.reuse ;  /* 0x0000000600037213 */ /* 0x080fe40000000000 */
[----:B------:R-:W-:Y:S02]  /*04f0*/  IABS R13, R6 ;  /* 0x00000006000d7213 */ /* 0x000fe40000000000 */
[----:B------:R-:W1:Y:S08]  /*0500*/  I2F.RP R0, R3 ;  /* 0x0000000300007306 */ /* 0x000e700000209400 */
[----:B-1----:R-:W1:Y:S02]  /*0510*/  MUFU.RCP R0, R0 ;  /* 0x0000000000007308 */ /* 0x002e640000001000 */
[----:B-1----:R-:W-:-:S02]  /*0520*/  VIADD R4, R0, 0xffffffe ;  /* 0x0ffffffe00047836 */ /* 0x002fc40000000000 */
[----:B------:R-:W-:Y:S01]  /*0530*/  IMAD.MOV R0, RZ, RZ, -R13 ;  /* 0x000000ffff007224 */ /* 0x000fe200078e0a0d */
[----:B------:R-:W-:-:S03]  /*0540*/  IABS R13, R10 ;  /* 0x0000000a000d7213 */ /* 0x000fc60000000000 */
[----:B------:R1:W2:Y:S02]  /*0550*/  F2I.FTZ.U32.TRUNC.NTZ R5, R4 ;  /* 0x0000000400057305 */ /* 0x0002a4000021f000 */
[----:B-1----:R-:W-:Y:S02]  /*0560*/  IMAD.MOV.U32 R4, RZ, RZ, RZ ;  /* 0x000000ffff047224 */ /* 0x002fe400078e00ff */
[----:B--2---:R-:W-:-:S04]  /*0570*/  IMAD.MOV R8, RZ, RZ, -R5 ;  /* 0x000000ffff087224 */ /* 0x004fc800078e0a05 */
[----:B------:R-:W-:Y:S02]  /*0580*/  IMAD R9, R8, R3, RZ ;  /* 0x0000000308097224 */ /* 0x000fe400078e02ff */
[----:B------:R-:W-:Y:S02]  /*0590*/  IMAD.MOV.U32 R8, RZ, RZ, R12 ;  /* 0x000000ffff087224 */ /* 0x000fe400078e000c */
[----:B------:R-:W-:-:S06]  /*05a0*/  IMAD.HI.U32 R5, R5, R9, R4 ;  /* 0x0000000905057227 */ /* 0x000fcc00078e0004 */
[----:B------:R-:W-:-:S04]  /*05b0*/  IMAD.HI.U32 R5, R5, R8, RZ ;  /* 0x0000000805057227 */ /* 0x000fc800078e00ff */
[----:B------:R-:W-:-:S05]  /*05c0*/  IMAD R0, R5, R0, R8 ;  /* 0x0000000005007224 */ /* 0x000fca00078e0208 */
[----:B------:R-:W-:-:S13]  /*05d0*/  ISETP.GT.U32.AND P1, PT, R3, R0, PT ;  /* 0x000000000300720c */ /* 0x000fda0003f24070 */
[----:B------:R-:W-:Y:S02]  /*05e0*/  @!P1 IMAD.IADD R0, R0, 0x1, -R3 ;  /* 0x0000000100009824 */ /* 0x000fe400078e0a03 */
[----:B------:R-:W-:Y:S01]  /*05f0*/  @!P1 VIADD R5, R5, 0x1 ;  /* 0x0000000105059836 */ /* 0x000fe20000000000 */
[----:B------:R-:W-:Y:S02]  /*0600*/  ISETP.NE.AND P1, PT, R6, RZ, PT ;  /* 0x000000ff0600720c */ /* 0x000fe40003f25270 */
[----:B------:R-:W-:Y:S02]  /*0610*/  ISETP.GE.U32.AND P0, PT, R0, R3, PT ;  /* 0x000000030000720c */ /* 0x000fe40003f06070 */
[----:B------:R-:W-:-:S04]  /*0620*/  LOP3.LUT R0, R7, R6, RZ, 0x3c, !PT ;  /* 0x0000000607007212 */ /* 0x000fc800078e3cff */
[----:B------:R-:W-:Y:S01]  /*0630*/  ISETP.GE.AND P2, PT, R0, RZ, PT ;  /* 0x000000ff0000720c */ /* 0x000fe20003f46270 */
[----:B------:R-:W-:-:S05]  /*0640*/  VIADD R0, R10, 0x3f ;  /* 0x0000003f0a007836 */ /* 0x000fca0000000000 */
[----:B------:R-:W-:Y:S01]  /*0650*/  SHF.R.S32.HI R3, RZ, 0x1f, R0 ;  /* 0x0000001fff037819 */ /* 0x000fe20000011400 */
[----:B------:R-:W-:-:S03]  /*0660*/  @P0 VIADD R5, R5, 0x1 ;  /* 0x0000000105050836 */ /* 0x000fc60000000000 */
[----:B------:R-:W-:Y:S01]  /*0670*/  LEA.HI R3, R3, R0, RZ, 0x6 ;  /* 0x0000000003037211 */ /* 0x000fe200078f30ff */
[----:B------:R-:W-:-:S04]  /*0680*/  IMAD.MOV.U32 R4, RZ, RZ, R5 ;  /* 0x000000ffff047224 */ /* 0x000fc800078e0005 */
[----:B------:R-:W-:Y:S01]  /*0690*/  @!P2 IMAD.MOV R4, RZ, RZ, -R4 ;  /* 0x000000ffff04a224 */ /* 0x000fe200078e0a04 */
[----:B------:R-:W-:-:S05]  /*06a0*/  @!P1 LOP3.LUT R4, RZ, R6, RZ, 0x33, !PT ;  /* 0x00000006ff049212 */ /* 0x000fca00078e33ff */
[----:B------:R-:W-:Y:S02]  /*06b0*/  IMAD.SHL.U32 R8, R4, 0x8, RZ ;  /* 0x0000000804087824 */ /* 0x000fe400078e00ff */
[----:B------:R-:W-:-:S03]  /*06c0*/  IMAD.MOV R4, RZ, RZ, -R4 ;  /* 0x000000ffff047224 */ /* 0x000fc600078e0a04 */
[----:B------:R-:W-:Y:S01]  /*06d0*/  LEA.HI.SX32 R3, R3, -R8, 0x1a ;  /* 0x8000000803037211 */ /* 0x000fe200078fd2ff */
[----:B------:R-:W-:-:S03]  /*06e0*/  IMAD R12, R6, R4, R7 ;  /* 0x00000004060c7224 */ /* 0x000fc600078e0207 */
[----:B------:R-:W-:Y:S02]  /*06f0*/  VIMNMX R15, PT, PT, R3, 0x8, PT ;  /* 0x00000008030f7848 */ /* 0x000fe40003fe0100 */
[----:B------:R-:W-:Y:S02]  /*0700*/  IABS R7, R12 ;  /* 0x0000000c00077213 */ /* 0x000fe40000000000 */
[-C--:B------:R-:W-:Y:S02]  /*0710*/  IABS R9, R15.reuse ;  /* 0x0000000f00097213 */ /* 0x080fe40000000000 */
[----:B------:R-:W-:Y:S02]  /*0720*/  IABS R6, R15 ;  /* 0x0000000f00067213 */ /* 0x000fe40000000000 */
[----:B------:R-:W1:Y:S08]  /*0730*/  I2F.RP R0, R9 ;  /* 0x0000000900007306 */ /* 0x000e700000209400 */
[----:B-1----:R-:W1:Y:S02]  /*0740*/  MUFU.RCP R0, R0 ;  /* 0x0000000000007308 */ /* 0x002e640000001000 */
[----:B-1----:R-:W-:-:S02]  /*0750*/  VIADD R5, R0, 0xffffffe ;  /* 0x0ffffffe00057836 */ /* 0x002fc40000000000 */
[----:B------:R-:W-:-:S04]  /*0760*/  IMAD.MOV R0, RZ, RZ, -R6 ;  /* 0x000000ffff007224 */ /* 0x000fc800078e0a06 */
[----:B------:R-:W1:Y:S08]  /*0770*/  I2F.RP R6, R13 ;  /* 0x0000000d00067306 */ /* 0x000e700000209400 */
[----:B------:R-:W2:Y:S08]  /*0780*/  F2I.FTZ.U32.TRUNC.NTZ R5, R5 ;  /* 0x0000000500057305 */ /* 0x000eb0000021f000 */
[----:B-1----:R-:W-:Y:S01]  /*0790*/  MUFU.RCP R6, R6 ;  /* 0x0000000600067308 */ /* 0x002fe20000001000 */
[----:B--2---:R-:W-:-:S04]  /*07a0*/  IMAD.MOV R3, RZ, RZ, -R5 ;  /* 0x000000ffff037224 */ /* 0x004fc800078e0a05 */
[----:B------:R-:W-:-:S04]  /*07b0*/  IMAD.MOV.U32 R4, RZ, RZ, R3 ;  /* 0x000000ffff047224 */ /* 0x000fc800078e0003 */
[----:B------:R-:W-:Y:S02]  /*07c0*/  IMAD R3, R4, R9, RZ ;  /* 0x0000000904037224 */ /* 0x000fe400078e02ff */
[----:B------:R-:W-:-:S04]  /*07d0*/  IMAD.MOV.U32 R4, RZ, RZ, RZ ;  /* 0x000000ffff047224 */ /* 0x000fc800078e00ff */
[----:B------:R-:W-:Y:S01]  /*07e0*/  IMAD.HI.U32 R4, R5, R3, R4 ;  /* 0x0000000305047227 */ /* 0x000fe200078e0004 */
[----:B------:R-:W-:-:S05]  /*07f0*/  IABS R3, R11 ;  /* 0x0000000b00037213 */ /* 0x000fca0000000000 */
[----:B------:R-:W-:-:S04]  /*0800*/  IMAD.HI.U32 R4, R4, R7, RZ ;  /* 0x0000000704047227 */ /* 0x000fc800078e00ff */
[----:B------:R-:W-:Y:S02]  /*0810*/  IMAD R0, R4, R0, R7 ;  /* 0x0000000004007224 */ /* 0x000fe400078e0207 */
[----:B------:R-:W1:Y:S03]  /*0820*/  I2F.RP R7, R3 ;  /* 0x0000000300077306 */ /* 0x000e660000209400 */
[----:B------:R-:W-:-:S05]  /*0830*/  ISETP.GT.U32.AND P1, PT, R9, R0, PT ;  /* 0x000000000900720c */ /* 0x000fca0003f24070 */
[----:B-1----:R-:W1:Y:S08]  /*0840*/  MUFU.RCP R7, R7 ;  /* 0x0000000700077308 */ /* 0x002e700000001000 */
[----:B------:R-:W-:Y:S02]  /*0850*/  @!P1 IMAD.IADD R0, R0, 0x1, -R9 ;  /* 0x0000000100009824 */ /* 0x000fe400078e0a09 */
[----:B------:R-:W-:Y:S01]  /*0860*/  @!P1 VIADD R4, R4, 0x1 ;  /* 0x0000000104049836 */ /* 0x000fe20000000000 */
[----:B------:R-:W-:-:S02]  /*0870*/  ISETP.NE.AND P1, PT, R15, RZ, PT ;  /* 0x000000ff0f00720c */ /* 0x000fc40003f25270 */
[----:B------:R-:W-:Y:S02]  /*0880*/  ISETP.GE.U32.AND P0, PT, R0, R9, PT ;  /* 0x000000090000720c */ /* 0x000fe40003f06070 */
[----:B------:R-:W-:-:S04]  /*0890*/  LOP3.LUT R0, R12, R15, RZ, 0x3c, !PT ;  /* 0x0000000f0c007212 */ /* 0x000fc800078e3cff */
[----:B------:R-:W-:-:S07]  /*08a0*/  ISETP.GE.AND P2, PT, R0, RZ, PT ;  /* 0x000000ff0000720c */ /* 0x000fce0003f46270 */
[----:B------:R-:W-:-:S04]  /*08b0*/  @P0 VIADD R4, R4, 0x1 ;  /* 0x0000000104040836 */ /* 0x000fc80000000000 */
[----:B------:R-:W-:Y:S02]  /*08c0*/  IMAD.MOV.U32 R76, RZ, RZ, R4 ;  /* 0x000000ffff4c7224 */ /* 0x000fe400078e0004 */
[----:B------:R-:W-:Y:S02]  /*08d0*/  VIADD R4, R6, 0xffffffe ;  /* 0x0ffffffe06047836 */ /* 0x000fe40000000000 */
[----:B------:R-:W-:Y:S01]  /*08e0*/  @!P2 IMAD.MOV R76, RZ, RZ, -R76 ;  /* 0x000000ffff4ca224 */ /* 0x000fe200078e0a4c */
[----:B------:R-:W-:Y:S01]  /*08f0*/  @!P1 LOP3.LUT R76, RZ, R15, RZ, 0x33, !PT ;  /* 0x0000000fff4c9212 */ /* 0x000fe200078e33ff */
[----:B------:R2:W3:Y:S01]  /*0900*/  F2I.FTZ.U32.TRUNC.NTZ R5, R4 ;  /* 0x0000000400057305 */ /* 0x0004e2000021f000 */
[----:B-1----:R-:W-:-:S03]  /*0910*/  VIADD R6, R7, 0xffffffe ;  /* 0x0ffffffe07067836 */ /* 0x002fc60000000000 */
[----:B------:R-:W-:Y:S02]  /*0920*/  IMAD.MOV R0, RZ, RZ, -R76 ;  /* 0x000000ffff007224 */ /* 0x000fe400078e0a4c */
[----:B------:R-:W-:Y:S02]  /*0930*/  IMAD.SHL.U32 R76, R76, 0x80, RZ ;  /* 0x000000804c4c7824 */ /* 0x000fe400078e00ff */
[----:B------:R-:W-:Y:S01]  /*0940*/  IMAD R0, R15, R0, R12 ;  /* 0x000000000f007224 */ /* 0x000fe200078e020c */
[----:B------:R-:W1:Y:S01]  /*0950*/  F2I.FTZ.U32.TRUNC.NTZ R7, R6 ;  /* 0x0000000600077305 */ /* 0x000e62000021f000 */
[----:B--2---:R-:W-:Y:S02]  /*0960*/  IMAD.MOV.U32 R4, RZ, RZ, RZ ;  /* 0x000000ffff047224 */ /* 0x004fe400078e00ff */
[----:B------:R-:W-:Y:S02]  /*0970*/  IMAD.IADD R9, R8, 0x1, R0 ;  /* 0x0000000108097824 */ /* 0x000fe400078e0200 */
[----:B---3--:R-:W-:-:S02]  /*0980*/  IMAD.MOV R12, RZ, RZ, -R5 ;  /* 0x000000ffff0c7224 */ /* 0x008fc400078e0a05 */
[----:B------:R-:W-:Y:S02]  /*0990*/  IMAD R0, R9, 0x40, R78 ;  /* 0x0000004009007824 */ /* 0x000fe400078e024e */
[----:B------:R-:W-:-:S03]  /*09a0*/  IMAD.MOV.U32 R8, RZ, RZ, R12 ;  /* 0x000000ffff087224 */ /* 0x000fc600078e000c */
[----:B------:R-:W-:Y:S01]  /*09b0*/  IABS R54, R0 ;  /* 0x0000000000367213 */ /* 0x000fe20000000000 */
[----:B------:R-:W-:Y:S02]  /*09c0*/  IMAD R9, R8, R13, RZ ;  /* 0x0000000d08097224 */ /* 0x000fe400078e02ff */
[----:B-1----:R-:W-:Y:S02]  /*09d0*/  IMAD.MOV R8, RZ, RZ, -R7 ;  /* 0x000000ffff087224 */ /* 0x002fe400078e0a07 */
[----:B------:R-:W-:Y:S01]  /*09e0*/  IMAD.HI.U32 R4, R5, R9, R4 ;  /* 0x0000000905047227 */ /* 0x000fe200078e0004 */
[----:B------:R-:W-:-:S03]  /*09f0*/  SHF.R.U32.HI R5, RZ, 0x4, R2 ;  /* 0x00000004ff057819 */ /* 0x000fc60000011602 */
[----:B------:R-:W-:Y:S01]  /*0a00*/  IMAD R9, R8, R3, RZ ;  /* 0x0000000308097224 */ /* 0x000fe200078e02ff */
[----:B------:R-:W-:Y:S01]  /*0a10*/  SGXT.U32 R5, R5, 0x3 ;  /* 0x000000030505781a */ /* 0x000fe20000000000 */
[----:B------:R-:W-:-:S04]  /*0a20*/  IMAD.HI.U32 R4, R4, R54, RZ ;  /* 0x0000003604047227 */ /* 0x000fc800078e00ff */
[----:B------:R-:W-:Y:S01]  /*0a30*/  IMAD.MOV R6, RZ, RZ, -R4 ;  /* 0x000000ffff067224 */ /* 0x000fe200078e0a04 */
[----:B------:R-:W-:-:S03]  /*0a40*/  LOP3.LUT R4, R76, R5, RZ, 0xfc, !PT ;  /* 0x000000054c047212 */ /* 0x000fc600078efcff */
[C---:B------:R-:W-:Y:S01]  /*0a50*/  IMAD R54, R13.reuse, R6, R54 ;  /* 0x000000060d367224 */ /* 0x040fe200078e0236 */
[C---:B------:R-:W-:Y:S01]  /*0a60*/  LOP3.LUT R17, R4.reuse, 0x8, RZ, 0xfc, !PT ;  /* 0x0000000804117812 */ /* 0x040fe200078efcff */
[----:B------:R-:W-:Y:S01]  /*0a70*/  IMAD.MOV.U32 R6, RZ, RZ, RZ ;  /* 0x000000ffff067224 */ /* 0x000fe200078e00ff */
[C---:B------:R-:W-:Y:S02]  /*0a80*/  LOP3.LUT R19, R4.reuse, 0x10, RZ, 0xfc, !PT ;  /* 0x0000001004137812 */ /* 0x040fe400078efcff */
[----:B------:R-:W-:Y:S01]  /*0a90*/  ISETP.GT.U32.AND P0, PT, R13, R54, PT ;  /* 0x000000360d00720c */ /* 0x000fe20003f04070 */
[----:B------:R-:W-:Y:S01]  /*0aa0*/  IMAD.HI.U32 R5, R7, R9, R6 ;  /* 0x0000000907057227 */ /* 0x000fe200078e0006 */
[----:B------:R-:W-:Y:S02]  /*0ab0*/  IABS R12, R17 ;  /* 0x00000011000c7213 */ /* 0x000fe40000000000 */
[----:B------:R-:W-:Y:S02]  /*0ac0*/  IABS R14, R19 ;  /* 0x00000013000e7213 */ /* 0x000fe40000000000 */
[C---:B------:R-:W-:Y:S01]  /*0ad0*/  LOP3.LUT R21, R4.reuse, 0x18, RZ, 0xfc, !PT ;  /* 0x0000001804157812 */ /* 0x040fe200078efcff */
[----:B------:R-:W-:Y:S01]  /*0ae0*/  IMAD.HI.U32 R6, R5, R12, RZ ;  /* 0x0000000c05067227 */ /* 0x000fe200078e00ff */
[----:B------:R-:W-:-:S02]  /*0af0*/  LOP3.LUT R23, R4, 0x20, RZ, 0xfc, !PT ;  /* 0x0000002004177812 */ /* 0x000fc400078efcff */
[----:B------:R-:W-:Y:S01]  /*0b00*/  LOP3.LUT R24, R4, 0x28, RZ, 0xfc, !PT ;  /* 0x0000002804187812 */ /* 0x000fe200078efcff */
[----:B------:R-:W-:Y:S01]  /*0b10*/  IMAD.HI.U32 R7, R5, R14, RZ ;  /* 0x0000000e05077227 */ /* 0x000fe200078e00ff */
[----:B------:R-:W-:Y:S02]  /*0b20*/  IABS R16, R21 ;  /* 0x0000001500107213 */ /* 0x000fe40000000000 */
[----:B------:R-:W-:Y:S01]  /*0b30*/  IABS R18, R23 ;  /* 0x0000001700127213 */ /* 0x000fe20000000000 */
[----:B------:R-:W-:Y:S01]  /*0b40*/  IMAD.MOV R6, RZ, RZ, -R6 ;  /* 0x000000ffff067224 */ /* 0x000fe200078e0a06 */
[----:B------:R-:W-:Y:S01]  /*0b50*/  IABS R20, R24 ;  /* 0x0000001800147213 */ /* 0x000fe20000000000 */
[----:B------:R-:W-:Y:S01]  /*0b60*/  @!P0 IMAD.IADD R54, R54, 0x1, -R13 ;  /* 0x0000000136368824 */ /* 0x000fe200078e0a0d */
[----:B------:R-:W-:Y:S01]  /*0b70*/  ISETP.GE.AND P0, PT, R0, RZ, PT ;  /* 0x000000ff0000720c */ /* 0x000fe20003f06270 */
[----:B------:R-:W-:Y:S01]  /*0b80*/  IMAD.MOV R15, RZ, RZ, -R7 ;  /* 0x000000ffff0f7224 */ /* 0x000fe200078e0a07 */
[C---:B------:R-:W-:Y:S01]  /*0b90*/  LOP3.LUT R25, R4.reuse, 0x40, RZ, 0xfc, !PT ;  /* 0x0000004004197812 */ /* 0x040fe200078efcff */
[----:B------:R-:W-:Y:S01]  /*0ba0*/  IMAD R6, R3, R6, R12 ;  /* 0x0000000603067224 */ /* 0x000fe200078e020c */
[----:B------:R-:W-:Y:S01]  /*0bb0*/  ISETP.GT.U32.AND P1, PT, R13, R54, PT ;  /* 0x000000360d00720c */ /* 0x000fe20003f24070 */
[----:B------:R-:W-:Y:S01]  /*0bc0*/  IMAD R12, R3, R15, R14 ;  /* 0x0000000f030c7224 */ /* 0x000fe200078e020e */
[----:B------:R-:W-:Y:S01]  /*0bd0*/  LOP3.LUT R15, R4, 0x30, RZ, 0xfc, !PT ;  /* 0x00000030040f7812 */ /* 0x000fe200078efcff */
[----:B------:R-:W-:Y:S01]  /*0be0*/  IMAD.HI.U32 R8, R5, R16, RZ ;  /* 0x0000001005087227 */ /* 0x000fe200078e00ff */
[----:B------:R-:W-:-:S02]  /*0bf0*/  ISETP.GT.U32.AND P4, PT, R3, R6, PT ;  /* 0x000000060300720c */ /* 0x000fc40003f84070 */
[----:B------:R-:W-:Y:S01]  /*0c00*/  ISETP.GT.U32.AND P5, PT, R3, R12, PT ;  /* 0x0000000c0300720c */ /* 0x000fe20003fa4070 */
[C---:B------:R-:W-:Y:S01]  /*0c10*/  IMAD.HI.U32 R9, R5.reuse, R18, RZ ;  /* 0x0000001205097227 */ /* 0x040fe200078e00ff */
[----:B------:R-:W-:Y:S02]  /*0c20*/  IABS R22, R25 ;  /* 0x0000001900167213 */ /* 0x000fe40000000000 */
[C---:B------:R-:W-:Y:S01]  /*0c30*/  LOP3.LUT R27, R4.reuse, 0x68, RZ, 0xfc, !PT ;  /* 0x00000068041b7812 */ /* 0x040fe200078efcff */
[----:B------:R-:W-:Y:S01]  /*0c40*/  IMAD.HI.U32 R7, R5, R20, RZ ;  /* 0x0000001405077227 */ /* 0x000fe200078e00ff */
[----:B------:R-:W-:Y:S02]  /*0c50*/  LOP3.LUT R29, R4, 0x70, RZ, 0xfc, !PT ;  /* 0x00000070041d7812 */ /* 0x000fe400078efcff */
[----:B------:R-:W-:Y:S01]  /*0c60*/  IABS R32, R27 ;  /* 0x0000001b00207213 */ /* 0x000fe20000000000 */
[----:B------:R-:W-:Y:S01]  /*0c70*/  IMAD.MOV R8, RZ, RZ, -R8 ;  /* 0x000000ffff087224 */ /* 0x000fe200078e0a08 */
[----:B------:R-:W-:Y:S01]  /*0c80*/  IABS R34, R29 ;  /* 0x0000001d00227213 */ /* 0x000fe20000000000 */
[----:B------:R-:W-:-:S02]  /*0c90*/  IMAD.MOV R9, RZ, RZ, -R9 ;  /* 0x000000ffff097224 */ /* 0x000fc400078e0a09 */
[----:B------:R-:W-:Y:S02]  /*0ca0*/  IMAD.MOV R7, RZ, RZ, -R7 ;  /* 0x000000ffff077224 */ /* 0x000fe400078e0a07 */
[C---:B------:R-:W-:Y:S02]  /*0cb0*/  IMAD R14, R3.reuse, R8, R16 ;  /* 0x00000008030e7224 */ /* 0x040fe400078e0210 */
[C---:B------:R-:W-:Y:S02]  /*0cc0*/  IMAD R16, R3.reuse, R9, R18 ;  /* 0x0000000903107224 */ /* 0x040fe400078e0212 */
[----:B------:R-:W-:Y:S01]  /*0cd0*/  @!P1 IMAD.IADD R54, R54, 0x1, -R13 ;  /* 0x0000000136369824 */ /* 0x000fe200078e0a0d */
[C---:B------:R-:W-:Y:S01]  /*0ce0*/  ISETP.GT.U32.AND P2, PT, R3.reuse, R14, PT ;  /* 0x0000000e0300720c */ /* 0x040fe20003f44070 */
[C---:B------:R-:W-:Y:S01]  /*0cf0*/  IMAD R18, R3.reuse, R7, R20 ;  /* 0x0000000703127224 */ /* 0x040fe200078e0214 */
[----:B------:R-:W-:Y:S01]  /*0d00*/  IABS R7, R15 ;  /* 0x0000000f00077213 */ /* 0x000fe20000000000 */
[----:B------:R-:W-:Y:S01]  /*0d10*/  @!P0 IMAD.MOV R54, RZ, RZ, -R54 ;  /* 0x000000ffff368224 */ /* 0x000fe200078e0a36 */
[----:B------:R-:W-:Y:S01]  /*0d20*/  @!P3 LOP3.LUT R54, RZ, R10, RZ, 0x33, !PT ;  /* 0x0000000aff36b212 */ /* 0x000fe200078e33ff */
[----:B------:R-:W-:Y:S01]  /*0d30*/  @!P5 IMAD.IADD R12, R12, 0x1, -R3 ;  /* 0x000000010c0cd824 */ /* 0x000fe200078e0a03 */
[C---:B------:R-:W-:Y:S01]  /*0d40*/  ISETP.GT.U32.AND P0, PT, R3.reuse, R18, PT ;  /* 0x000000120300720c */ /* 0x040fe20003f04070 */
[----:B------:R-:W-:Y:S01]  /*0d50*/  IMAD.MOV.U32 R10, RZ, RZ, R7 ;  /* 0x000000ffff0a7224 */ /* 0x000fe200078e0007 */
[C---:B------:R-:W-:Y:S01]  /*0d60*/  ISETP.GT.U32.AND P1, PT, R3.reuse, R16, PT ;  /* 0x000000100300720c */ /* 0x040fe20003f24070 */
[----:B------:R-:W-:Y:S01]  /*0d70*/  @!P4 IMAD.IADD R6, R6, 0x1, -R3 ;  /* 0x000000010606c824 */ /* 0x000fe200078e0a03 */
[----:B------:R-:W-:Y:S01]  /*0d80*/  ISETP.GT.U32.AND P5, PT, R3, R12, PT ;  /* 0x0000000c0300720c */ /* 0x000fe20003fa4070 */
[----:B------:R-:W-:Y:S01]  /*0d90*/  IMAD.HI.U32 R7, R5, R10, RZ ;  /* 0x0000000a05077227 */ /* 0x000fe200078e00ff */
[----:B------:R-:W-:-:S02]  /*0da0*/  IABS R20, R4 ;  /* 0x0000000400147213 */ /* 0x000fc40000000000 */
[----:B------:R-:W-:Y:S01]  /*0db0*/  ISETP.GT.U32.AND P4, PT, R3, R6, PT ;  /* 0x000000060300720c */ /* 0x000fe20003f84070 */
[----:B------:R-:W-:Y:S02]  /*0dc0*/  IMAD.MOV R7, RZ, RZ, -R7 ;  /* 0x000000ffff077224 */ /* 0x000fe400078e0a07 */
[----:B------:R-:W-:Y:S01]  /*0dd0*/  @!P2 IMAD.IADD R14, R14, 0x1, -R3 ;  /* 0x000000010e0ea824 */ /* 0x000fe200078e0a03 */
[----:B------:R-:W-:Y:S01]  /*0de0*/  ISETP.GE.AND P2, PT, R17, RZ, PT ;  /* 0x000000ff1100720c */ /* 0x000fe20003f46270 */
[----:B------:R-:W-:Y:S01]  /*0df0*/  IMAD R10, R3, R7, R10 ;  /* 0x00000007030a7224 */ /* 0x000fe200078e020a */
[----:B------:R-:W-:Y:S01]  /*0e00*/  LOP3.LUT R17, R4, 0x48, RZ, 0xfc, !PT ;  /* 0x0000004804117812 */ /* 0x000fe200078efcff */
[----:B------:R-:W-:Y:S01]  /*0e10*/  IMAD.HI.U32 R7, R5, R22, RZ ;  /* 0x0000001605077227 */ /* 0x000fe200078e00ff */
[----:B------:R-:W-:-:S03]  /*0e20*/  ISETP.GT.U32.AND P3, PT, R3, R14, PT ;  /* 0x0000000e0300720c */ /* 0x000fc60003f64070 */
[--C-:B------:R-:W-:Y:S01]  /*0e30*/  @!P5 IMAD.IADD R12, R12, 0x1, -R3.reuse ;  /* 0x000000010c0cd824 */ /* 0x100fe200078e0a03 */
[C---:B------:R-:W-:Y:S01]  /*0e40*/  ISETP.GT.U32.AND P5, PT, R3.reuse, R10, PT ;  /* 0x0000000a0300720c */ /* 0x040fe20003fa4070 */
[----:B------:R-:W-:Y:S02]  /*0e50*/  @!P0 IMAD.IADD R18, R18, 0x1, -R3 ;  /* 0x0000000112128824 */ /* 0x000fe400078e0a03 */
[----:B------:R-:W-:Y:S02]  /*0e60*/  IMAD.MOV R7, RZ, RZ, -R7 ;  /* 0x000000ffff077224 */ /* 0x000fe400078e0a07 */
[--C-:B------:R-:W-:Y:S01]  /*0e70*/  @!P1 IMAD.IADD R16, R16, 0x1, -R3.reuse ;  /* 0x0000000110109824 */ /* 0x100fe200078e0a03 */
[C---:B------:R-:W-:Y:S01]  /*0e80*/  ISETP.GT.U32.AND P1, PT, R3.reuse, R18, PT ;  /* 0x000000120300720c */ /* 0x040fe20003f24070 */
[C---:B------:R-:W-:Y:S02]  /*0e90*/  IMAD R22, R3.reuse, R7, R22 ;  /* 0x0000000703167224 */ /* 0x040fe400078e0216 */
[--C-:B------:R-:W-:Y:S01]  /*0ea0*/  @!P4 IMAD.IADD R6, R6, 0x1, -R3.reuse ;  /* 0x000000010606c824 */ /* 0x100fe200078e0a03 */
[----:B------:R-:W-:Y:S01]  /*0eb0*/  ISETP.GT.U32.AND P0, PT, R3, R16, PT ;  /* 0x000000100300720c */ /* 0x000fe20003f04070 */
[--C-:B------:R-:W-:Y:S01]  /*0ec0*/  @!P3 IMAD.IADD R14, R14, 0x1, -R3.reuse ;  /* 0x000000010e0eb824 */ /* 0x100fe200078e0a03 */
[----:B------:R-:W-:Y:S01]  /*0ed0*/  ISETP.GE.AND P4, PT, R19, RZ, PT ;  /* 0x000000ff1300720c */ /* 0x000fe20003f86270 */
[----:B------:R-:W-:Y:S01]  /*0ee0*/  @!P5 IMAD.IADD R10, R10, 0x1, -R3 ;  /* 0x000000010a0ad824 */ /* 0x000fe200078e0a03 */
[----:B------:R-:W-:Y:S01]  /*0ef0*/  ISETP.GT.U32.AND P5, PT, R3, R22, PT ;  /* 0x000000160300720c */ /* 0x000fe20003fa4070 */
[----:B------:R-:W-:Y:S01]  /*0f00*/  @!P2 IMAD.MOV R6, RZ, RZ, -R6 ;  /* 0x000000ffff06a224 */ /* 0x000fe200078e0a06 */
[----:B------:R-:W-:Y:S01]  /*0f10*/  LOP3.LUT R19, R4, 0x50, RZ, 0xfc, !PT ;  /* 0x0000005004137812 */ /* 0x000fe200078efcff */
[----:B------:R-:W-:Y:S01]  /*0f20*/  IMAD.HI.U32 R7, R5, R20, RZ ;  /* 0x0000001405077227 */ /* 0x000fe200078e00ff */
[----:B------:R-:W-:-:S02]  /*0f30*/  ISETP.GE.AND P3, PT, R21, RZ, PT ;  /* 0x000000ff1500720c */ /* 0x000fc40003f66270 */
[----:B------:R-:W-:Y:S01]  /*0f40*/  IABS R26, R19 ;  /* 0x00000013001a7213 */ /* 0x000fe20000000000 */
[--C-:B------:R-:W-:Y:S01]  /*0f50*/  @!P1 IMAD.IADD R18, R18, 0x1, -R3.reuse ;  /* 0x0000000112129824 */ /* 0x100fe200078e0a03 */
[----:B------:R-:W-:Y:S01]  /*0f60*/  ISETP.GE.AND P1, PT, R24, RZ, PT ;  /* 0x000000ff1800720c */ /* 0x000fe20003f26270 */
[--C-:B------:R-:W-:Y:S01]  /*0f70*/  @!P0 IMAD.IADD R16, R16, 0x1, -R3.reuse ;  /* 0x0000000110108824 */ /* 0x100fe200078e0a03 */
[----:B------:R-:W-:Y:S01]  /*0f80*/  IABS R24, R17 ;  /* 0x0000001100187213 */ /* 0x000fe20000000000 */
[----:B------:R-:W-:Y:S01]  /*0f90*/  IMAD.HI.U32 R9, R5, R26, RZ ;  /* 0x0000001a05097227 */ /* 0x000fe200078e00ff */
[----:B------:R-:W-:Y:S02]  /*0fa0*/  LOP3.LUT R21, R4, 0x58, RZ, 0xfc, !PT ;  /* 0x0000005804157812 */ /* 0x000fe400078efcff */
[----:B------:R-:W-:Y:S01]  /*0fb0*/  ISETP.GE.AND P0, PT, R23, RZ, PT ;  /* 0x000000ff1700720c */ /* 0x000fe20003f06270 */
[----:B------:R-:W-:Y:S01]  /*0fc0*/  @!P5 IMAD.IADD R22, R22, 0x1, -R3 ;  /* 0x000000011616d824 */ /* 0x000fe200078e0a03 */
[----:B------:R-:W-:Y:S01]  /*0fd0*/  ISETP.GT.U32.AND P5, PT, R3, R10, PT ;  /* 0x0000000a0300720c */ /* 0x000fe20003fa4070 */
[----:B------:R-:W-:Y:S01]  /*0fe0*/  IMAD.HI.U32 R8, R5, R24, RZ ;  /* 0x0000001805087227 */ /* 0x000fe200078e00ff */
[----:B------:R-:W-:-:S02]  /*0ff0*/  LOP3.LUT R23, R4, 0x60, RZ, 0xfc, !PT ;  /* 0x0000006004177812 */ /* 0x000fc400078efcff */
[C---:B------:R-:W-:Y:S01]  /*1000*/  ISETP.GT.U32.AND P2, PT, R3.reuse, R22, PT ;  /* 0x000000160300720c */ /* 0x040fe20003f44070 */
[----:B------:R-:W-:Y:S01]  /*1010*/  IMAD.MOV R13, RZ, RZ, -R8 ;  /* 0x000000ffff0d7224 */ /* 0x000fe200078e0a08 */
[----:B------:R-:W-:Y:S01]  /*1020*/  IABS R28, R21 ;  /* 0x00000015001c7213 */ /* 0x000fe20000000000 */
[----:B------:R-:W-:Y:S01]  /*1030*/  IMAD.MOV R9, RZ, RZ, -R9 ;  /* 0x000000ffff097224 */ /* 0x000fe200078e0a09 */
[----:B------:R-:W-:Y:S01]  /*1040*/  IABS R30, R23 ;  /* 0x00000017001e7213 */ /* 0x000fe20000000000 */
[C---:B------:R-:W-:Y:S02]  /*1050*/  IMAD R24, R3.reuse, R13, R24 ;  /* 0x0000000d03187224 */ /* 0x040fe400078e0218 */
[----:B------:R-:W-:Y:S02]  /*1060*/  IMAD.MOV R7, RZ, RZ, -R7 ;  /* 0x000000ffff077224 */ /* 0x000fe400078e0a07 */
[C---:B------:R-:W-:Y:S02]  /*1070*/  IMAD R26, R3.reuse, R9, R26 ;  /* 0x00000009031a7224 */ /* 0x040fe400078e021a */
[----:B------:R-:W-:Y:S01]  /*1080*/  @!P5 IMAD.IADD R10, R10, 0x1, -R3 ;  /* 0x000000010a0ad824 */ /* 0x000fe200078e0a03 */
[C---:B------:R-:W-:Y:S01]  /*1090*/  ISETP.GT.U32.AND P5, PT, R3.reuse, R24, PT ;  /* 0x000000180300720c */ /* 0x040fe20003fa4070 */
[----:B------:R-:W-:-:S02]  /*10a0*/  IMAD R8, R3, R7, R20 ;  /* 0x0000000703087224 */ /* 0x000fc400078e0214 */
[----:B------:R-:W-:-:S04]  /*10b0*/  IMAD.HI.U32 R7, R5, R28, RZ ;  /* 0x0000001c05077227 */ /* 0x000fc800078e00ff */
[----:B------:R-:W-:Y:S01]  /*10c0*/  @!P2 IMAD.IADD R22, R22, 0x1, -R3 ;  /* 0x000000011616a824 */ /* 0x000fe200078e0a03 */
[----:B------:R-:W-:Y:S01]  /*10d0*/  ISETP.GT.U32.AND P2, PT, R3, R26, PT ;  /* 0x0000001a0300720c */ /* 0x000fe20003f44070 */
[----:B------:R-:W-:-:S04]  /*10e0*/  IMAD.HI.U32 R9, R5, R30, RZ ;  /* 0x0000001e05097227 */ /* 0x000fc800078e00ff */
[----:B------:R-:W-:Y:S01]  /*10f0*/  IMAD.MOV R13, RZ, RZ, -R7 ;  /* 0x000000ffff0d7224 */ /* 0x000fe200078e0a07 */
[----:B------:R-:W-:Y:S01]  /*1100*/  LEA.HI R7, R2, R76, RZ, 0x1c ;  /* 0x0000004c02077211 */ /* 0x000fe200078fe0ff */
[----:B------:R-:W-:Y:S02]  /*1110*/  IMAD.MOV R9, RZ, RZ, -R9 ;  /* 0x000000ffff097224 */ /* 0x000fe400078e0a09 */
[C---:B------:R-:W-:Y:S02]  /*1120*/  IMAD R28, R3.reuse, R13, R28 ;  /* 0x0000000d031c7224 */ /* 0x040fe400078e021c */
[C---:B------:R-:W-:Y:S02]  /*1130*/  IMAD R30, R3.reuse, R9, R30 ;  /* 0x00000009031e7224 */ /* 0x040fe400078e021e */
[--C-:B------:R-:W-:Y:S01]  /*1140*/  @!P5 IMAD.IADD R24, R24, 0x1, -R3.reuse ;  /* 0x000000011818d824 */ /* 0x100fe200078e0a03 */
[C---:B------:R-:W-:Y:S01]  /*1150*/  ISETP.GT.U32.AND P5, PT, R3.reuse, R28, PT ;  /* 0x0000001c0300720c */ /* 0x040fe20003fa4070 */
[----:B------:R-:W-:Y:S01]  /*1160*/  @!P2 IMAD.IADD R26, R26, 0x1, -R3 ;  /* 0x000000011a1aa824 */ /* 0x000fe200078e0a03 */
[----:B------:R-:W-:Y:S01]  /*1170*/  ISETP.GT.U32.AND P2, PT, R3, R30, PT ;  /* 0x0000001e0300720c */ /* 0x000fe20003f44070 */
[----:B------:R-:W-:-:S02]  /*1180*/  VIADD R31, R7, 0x78 ;  /* 0x00000078071f7836 */ /* 0x000fc40000000000 */
[----:B------:R-:W-:Y:S02]  /*1190*/  VIADD R13, R7, 0x38 ;  /* 0x00000038070d7836 */ /* 0x000fe40000000000 */
[----:B------:R-:W-:Y:S01]  /*11a0*/  IMAD.HI.U32 R7, R5, R32, RZ ;  /* 0x0000002005077227 */ /* 0x000fe200078e00ff */
[----:B------:R-:W-:Y:S02]  /*11b0*/  IABS R36, R31 ;  /* 0x0000001f00247213 */ /* 0x000fe40000000000 */
[----:B------:R-:W-:Y:S01]  /*11c0*/  IABS R20, R13 ;  /* 0x0000000d00147213 */ /* 0x000fe20000000000 */
[----:B------:R-:W-:Y:S02]  /*11d0*/  IMAD.MOV R7, RZ, RZ, -R7 ;  /* 0x000000ffff077224 */ /* 0x000fe400078e0a07 */
[--C-:B------:R-:W-:Y:S01]  /*11e0*/  @!P5 IMAD.IADD R28, R28, 0x1, -R3.reuse ;  /* 0x000000011c1cd824 */ /* 0x100fe200078e0a03 */
[----:B------:R-:W-:Y:S01]  /*11f0*/  ISETP.GT.U32.AND P5, PT, R3, R8, PT ;  /* 0x000000080300720c */ /* 0x000fe20003fa4070 */
[----:B------:R-:W-:Y:S01]  /*1200*/  @!P2 IMAD.IADD R30, R30, 0x1, -R3 ;  /* 0x000000011e1ea824 */ /* 0x000fe200078e0a03 */
[----:B------:R-:W-:Y:S01]  /*1210*/  ISETP.GE.AND P2, PT, R15, RZ, PT ;  /* 0x000000ff0f00720c */ /* 0x000fe20003f46270 */
[----:B------:R-:W-:-:S02]  /*1220*/  IMAD R32, R3, R7, R32 ;  /* 0x0000000703207224 */ /* 0x000fc400078e0220 */
[----:B------:R-:W-:Y:S01]  /*1230*/  @!P4 IMAD.MOV R12, RZ, RZ, -R12 ;  /* 0x000000ffff0cc224 */ /* 0x000fe200078e0a0c */
[----:B------:R-:W-:Y:S01]  /*1240*/  ISETP.GT.U32.AND P4, PT, R3, R24, PT ;  /* 0x000000180300720c */ /* 0x000fe20003f84070 */
[----:B------:R-:W-:-:S04]  /*1250*/  IMAD.HI.U32 R9, R5, R36, RZ ;  /* 0x0000002405097227 */ /* 0x000fc800078e00ff */
[----:B------:R-:W-:-:S04]  /*1260*/  IMAD.HI.U32 R7, R5, R20, RZ ;  /* 0x0000001405077227 */ /* 0x000fc800078e00ff */
[----:B------:R-:W-:Y:S01]  /*1270*/  @!P5 IMAD.IADD R8, R8, 0x1, -R3 ;  /* 0x000000010808d824 */ /* 0x000fe200078e0a03 */
[C---:B------:R-:W-:Y:S01]  /*1280*/  ISETP.GT.U32.AND P5, PT, R3.reuse, R26, PT ;  /* 0x0000001a0300720c */ /* 0x040fe20003fa4070 */
[----:B------:R-:W-:Y:S02]  /*1290*/  @!P3 IMAD.MOV R14, RZ, RZ, -R14 ;  /* 0x000000ffff0eb224 */ /* 0x000fe400078e0a0e */
[----:B------:R-:W-:Y:S01]  /*12a0*/  @!P1 IMAD.MOV R18, RZ, RZ, -R18 ;  /* 0x000000ffff129224 */ /* 0x000fe200078e0a12 */
[C---:B------:R-:W-:Y:S01]  /*12b0*/  ISETP.GT.U32.AND P1, PT, R3.reuse, R30, PT ;  /* 0x0000001e0300720c */ /* 0x040fe20003f24070 */
[----:B------:R-:W-:Y:S01]  /*12c0*/  @!P2 IMAD.MOV R10, RZ, RZ, -R10 ;  /* 0x000000ffff0aa224 */ /* 0x000fe200078e0a0a */
[C---:B------:R-:W-:Y:S01]  /*12d0*/  ISETP.GT.U32.AND P2, PT, R3.reuse, R32, PT ;  /* 0x000000200300720c */ /* 0x040fe20003f44070 */
[----:B------:R-:W-:Y:S01]  /*12e0*/  IMAD.MOV R9, RZ, RZ, -R9 ;  /* 0x000000ffff097224 */ /* 0x000fe200078e0a09 */
[----:B------:R-:W-:Y:S01]  /*12f0*/  ISETP.GT.U32.AND P3, PT, R3, R8, PT ;  /* 0x000000080300720c */ /* 0x000fe20003f64070 */
[----:B------:R-:W-:-:S04]  /*1300*/  IMAD.HI.U32 R5, R5, R34, RZ ;  /* 0x0000002205057227 */ /* 0x000fc800078e00ff */
[----:B------:R-:W-:Y:S02]  /*1310*/  IMAD.MOV R7, RZ, RZ, -R7 ;  /* 0x000000ffff077224 */ /* 0x000fe400078e0a07 */
[C---:B------:R-:W-:Y:S02]  /*1320*/  IMAD R36, R3.reuse, R9, R36 ;  /* 0x0000000903247224 */ /* 0x040fe400078e0224 */
[----:B------:R-:W-:Y:S01]  /*1330*/  IMAD.MOV R5, RZ, RZ, -R5 ;  /* 0x000000ffff057224 */ /* 0x000fe200078e0a05 */
[----:B------:R-:W1:Y:S01]  /*1340*/  LDS R9, [UR14] ;  /* 0x0000000eff097984 */ /* 0x000e620008000800 */
[C---:B------:R-:W-:Y:S02]  /*1350*/  IMAD R20, R3.reuse, R7, R20 ;  /* 0x0000000703147224 */ /* 0x040fe400078e0214 */
[----:B------:R-:W-:Y:S01]  /*1360*/  @!P0 IMAD.MOV R16, RZ, RZ, -R16 ;  /* 0x000000ffff108224 */ /* 0x000fe200078e0a10 */
[C---:B------:R-:W-:Y:S01]  /*1370*/  ISETP.GT.U32.AND P0, PT, R3.reuse, R28, PT ;  /* 0x0000001c0300720c */ /* 0x040fe20003f04070 */
[----:B------:R-:W-:Y:S01]  /*1380*/  @!P4 IMAD.IADD R24, R24, 0x1, -R3 ;  /* 0x000000011818c824 */ /* 0x000fe200078e0a03 */
[C---:B------:R-:W-:Y:S01]  /*1390*/  ISETP.GT.U32.AND P4, PT, R3.reuse, R36, PT ;  /* 0x000000240300720c */ /* 0x040fe20003f84070 */
[----:B------:R-:W-:-:S02]  /*13a0*/  IMAD R34, R3, R5, R34 ;  /* 0x0000000503227224 */ /* 0x000fc400078e0222 */
[--C-:B------:R-:W-:Y:S01]  /*13b0*/  @!P5 IMAD.IADD R26, R26, 0x1, -R3.reuse ;  /* 0x000000011a1ad824 */ /* 0x100fe200078e0a03 */
[----:B------:R-:W-:Y:S01]  /*13c0*/  BAR.SYNC.DEFER_BLOCKING 0x0 ;  /* 0x0000000000007b1d */ /* 0x000fe20000010000 */
[C---:B------:R-:W-:Y:S01]  /*13d0*/  ISETP.GT.U32.AND P5, PT, R3.reuse, R20, PT ;  /* 0x000000140300720c */ /* 0x040fe20003fa4070 */
[--C-:B------:R-:W-:Y:S01]  /*13e0*/  @!P1 IMAD.IADD R30, R30, 0x1, -R3.reuse ;  /* 0x000000011e1e9824 */ /* 0x100fe200078e0a03 */
[----:B------:R-:W-:Y:S01]  /*13f0*/  ISETP.GT.U32.AND P1, PT, R3, R34, PT ;  /* 0x000000220300720c */ /* 0x000fe20003f24070 */
[--C-:B------:R-:W-:Y:S01]  /*1400*/  @!P2 IMAD.IADD R32, R32, 0x1, -R3.reuse ;  /* 0x000000012020a824 */ /* 0x100fe200078e0a03 */
[----:B------:R-:W-:Y:S01]  /*1410*/  ISETP.GE.AND P2, PT, R25, RZ, PT ;  /* 0x000000ff1900720c */ /* 0x000fe20003f46270 */
[--C-:B------:R-:W-:Y:S01]  /*1420*/  @!P3 IMAD.IADD R8, R8, 0x1, -R3.reuse ;  /* 0x000000010808b824 */ /* 0x100fe200078e0a03 */
[----:B------:R-:W-:Y:S01]  /*1430*/  ISETP.GE.AND P3, PT, R17, RZ, PT ;  /* 0x000000ff1100720c */ /* 0x000fe20003f66270 */
[--C-:B------:R-:W-:Y:S01]  /*1440*/  @!P0 IMAD.IADD R28, R28, 0x1, -R3.reuse ;  /* 0x000000011c1c8824 */ /* 0x100fe200078e0a03 */
[----:B------:R-:W-:Y:S01]  /*1450*/  ISETP.GE.AND P0, PT, R4, RZ, PT ;  /* 0x000000ff0400720c */ /* 0x000fe20003f06270 */
[----:B------:R-:W-:Y:S01]  /*1460*/  @!P4 IMAD.IADD R36, R36, 0x1, -R3 ;  /* 0x000000012424c824 */ /* 0x000fe200078e0a03 */
[----:B------:R-:W-:Y:S01]  /*1470*/  ISETP.GE.AND P4, PT, R19, RZ, PT ;  /* 0x000000ff1300720c */ /* 0x000fe20003f86270 */
[----:B------:R-:W-:-:S02]  /*1480*/  IMAD.SHL.U32 R4, R82, 0x200000, RZ ;  /* 0x0020000052047824 */ /* 0x000fc400078e00ff */
[--C-:B------:R-:W-:Y:S01]  /*1490*/  @!P5 IMAD.IADD R20, R20, 0x1, -R3.reuse ;  /* 0x000000011414d824 */ /* 0x100fe200078e0a03 */
[----:B------:R-:W-:Y:S01]  /*14a0*/  ISETP.GE.AND P5, PT, R21, RZ, PT ;  /* 0x000000ff1500720c */ /* 0x000fe20003fa6270 */
[----:B------:R-:W-:Y:S01]  /*14b0*/  @!P1 IMAD.IADD R34, R34, 0x1, -R3 ;  /* 0x0000000122229824 */ /* 0x000fe200078e0a03 */
[C---:B------:R-:W-:Y:S01]  /*14c0*/  ISETP.GT.U32.AND P1, PT, R3.reuse, R32, PT ;  /* 0x000000200300720c */ /* 0x040fe20003f24070 */
[----:B------:R-:W-:Y:S01]  /*14d0*/  @!P2 IMAD.MOV R22, RZ, RZ, -R22 ;  /* 0x000000ffff16a224 */ /* 0x000fe200078e0a16 */
[C---:B------:R-:W-:Y:S01]  /*14e0*/  ISETP.GT.U32.AND P2, PT, R3.reuse, R36, PT ;  /* 0x000000240300720c */ /* 0x040fe20003f44070 */
[----:B------:R-:W-:Y:S01]  /*14f0*/  @!P3 IMAD.MOV R24, RZ, RZ, -R24 ;  /* 0x000000ffff18b224 */ /* 0x000fe200078e0a18 */
[C---:B------:R-:W-:Y:S01]  /*1500*/  ISETP.GT.U32.AND P3, PT, R3.reuse, R20, PT ;  /* 0x000000140300720c */ /* 0x040fe20003f64070 */
[----:B------:R-:W-:Y:S01]  /*1510*/  @!P0 IMAD.MOV R8, RZ, RZ, -R8 ;  /* 0x000000ffff088224 */ /* 0x000fe200078e0a08 */
[----:B------:R-:W-:Y:S01]  /*1520*/  LOP3.LUT R4, R4, 0x600000, RZ, 0xc0, !PT ;  /* 0x0060000004047812 */ /* 0x000fe200078ec0ff */
[----:B------:R-:W-:Y:S01]  /*1530*/  @!P4 IMAD.MOV R26, RZ, RZ, -R26 ;  /* 0x000000ffff1ac224 */ /* 0x000fe200078e0a1a */
[----:B------:R-:W-:-:S02]  /*1540*/  ISETP.GT.U32.AND P4, PT, R3, R34, PT ;  /* 0x000000220300720c */ /* 0x000fc40003f84070 */
[----:B------:R-:W-:Y:S01]  /*1550*/  R2UR UR12, R4 ;  /* 0x00000000040c72ca */ /* 0x000fe200000e0000 */
[----:B------:R-:W-:Y:S01]  /*1560*/  @!P5 IMAD.MOV R28, RZ, RZ, -R28 ;  /* 0x000000ffff1cd224 */ /* 0x000fe200078e0a1c */
[----:B------:R-:W2:Y:S01]  /*1570*/  LDC.64 R4, c[0x0][0x3a0] ;  /* 0x0000e800ff047b82 */ /* 0x000ea20000000a00 */
[--C-:B------:R-:W-:Y:S01]  /*1580*/  @!P1 IMAD.IADD R32, R32, 0x1, -R3.reuse ;  /* 0x0000000120209824 */ /* 0x100fe200078e0a03 */
[----:B------:R-:W-:Y:S01]  /*1590*/  ISETP.GE.AND P5, PT, R23, RZ, PT ;  /* 0x000000ff1700720c */ /* 0x000fe20003fa6270 */
[--C-:B------:R-:W-:Y:S01]  /*15a0*/  @!P2 IMAD.IADD R36, R36, 0x1, -R3.reuse ;  /* 0x000000012424a824 */ /* 0x100fe200078e0a03 */
[----:B------:R-:W-:Y:S01]  /*15b0*/  ISETP.GE.AND P1, PT, R27, RZ, PT ;  /* 0x000000ff1b00720c */ /* 0x000fe20003f26270 */
[--C-:B------:R-:W-:Y:S01]  /*15c0*/  @!P3 IMAD.IADD R20, R20, 0x1, -R3.reuse ;  /* 0x000000011414b824 */ /* 0x100fe200078e0a03 */
[----:B------:R-:W-:Y:S02]  /*15d0*/  ISETP.GE.AND P0, PT, R13, RZ, PT ;  /* 0x000000ff0d00720c */ /* 0x000fe40003f06270 */
[----:B------:R-:W-:Y:S01]  /*15e0*/  ISETP.GE.AND P2, PT, R29, RZ, PT ;  /* 0x000000ff1d00720c */ /* 0x000fe20003f46270 */
[----:B------:R-:W-:Y:S01]  /*15f0*/  @!P4 IMAD.IADD R34, R34, 0x1, -R3 ;  /* 0x000000012222c824 */ /* 0x000fe200078e0a03 */
[----:B------:R-:W-:-:S02]  /*1600*/  ISETP.GE.AND P3, PT, R31, RZ, PT ;  /* 0x000000ff1f00720c */ /* 0x000fc40003f66270 */
[----:B-1----:R-:W-:Y:S01]  /*1610*/  R2UR UR15, R9 ;  /* 0x00000000090f72ca */ /* 0x002fe200000e0000 */
[----:B------:R-:W-:Y:S01]  /*1620*/  IMAD R9, R75, R46, RZ ;  /* 0x0000002e4b097224 */ /* 0x000fe200078e02ff */
[----:B------:R-:W-:Y:S01]  /*1630*/  ISETP.NE.AND P4, PT, R11, RZ, PT ;  /* 0x000000ff0b00720c */ /* 0x000fe20003f85270 */
[----:B------:R-:W-:Y:S01]  /*1640*/  @!P5 IMAD.MOV R30, RZ, RZ, -R30 ;  /* 0x000000ffff1ed224 */ /* 0x000fe200078e0a1e */
[----:B------:R-:W-:Y:S01]  /*1650*/  LOP3.LUT R11, RZ, R11, RZ, 0x33, !PT ;  /* 0x0000000bff0b7212 */ /* 0x000fe200078e33ff */
[----:B------:R-:W-:Y:S02]  /*1660*/  @!P1 IMAD.MOV R32, RZ, RZ, -R32 ;  /* 0x000000ffff209224 */ /* 0x000fe400078e0a20 */
[----:B------:R-:W-:Y:S01]  /*1670*/  @!P0 IMAD.MOV R20, RZ, RZ, -R20 ;  /* 0x000000ffff148224 */ /* 0x000fe200078e0a14 */
[C---:B------:R-:W-:Y:S01]  /*1680*/  SEL R23, R11.reuse, R8, !P4 ;  /* 0x000000080b177207 */ /* 0x040fe20006000000 */
[----:B------:R-:W-:Y:S01]  /*1690*/  @!P2 IMAD.MOV R34, RZ, RZ, -R34 ;  /* 0x000000ffff22a224 */ /* 0x000fe200078e0a22 */
[C---:B------:R-:W-:Y:S01]  /*16a0*/  SEL R27, R11.reuse, R6, !P4 ;  /* 0x000000060b1b7207 */ /* 0x040fe20006000000 */
[----:B------:R-:W-:Y:S01]  /*16b0*/  @!P3 IMAD.MOV R36, RZ, RZ, -R36 ;  /* 0x000000ffff24b224 */ /* 0x000fe200078e0a24 */
[C---:B------:R-:W-:Y:S01]  /*16c0*/  SEL R31, R11.reuse, R12, !P4 ;  /* 0x0000000c0b1f7207 */ /* 0x040fe20006000000 */
[----:B------:R-:W-:Y:S01]  /*16d0*/  IMAD R15, R46, 0x2, R9 ;  /* 0x000000022e0f7824 */ /* 0x000fe200078e0209 */
[C---:B------:R-:W-:Y:S01]  /*16e0*/  SEL R35, R11.reuse, R14, !P4 ;  /* 0x0000000e0b237207 */ /* 0x040fe20006000000 */
[----:B--2---:R-:W-:Y:S01]  /*16f0*/  IMAD R54, R54, R5, RZ ;  /* 0x0000000536367224 */ /* 0x004fe200078e02ff */
[C---:B------:R-:W-:Y:S01]  /*1700*/  SEL R16, R11.reuse, R16, !P4 ;  /* 0x000000100b107207 */ /* 0x040fe20006000000 */
[----:B------:R-:W-:Y:S01]  /*1710*/  VIADD R52, R4, 0xf ;  /* 0x0000000f04347836 */ /* 0x000fe20000000000 */
[C---:B------:R-:W-:Y:S01]  /*1720*/  SEL R18, R11.reuse, R18, !P4 ;  /* 0x000000120b127207 */ /* 0x040fe20006000000 */
[----:B------:R-:W-:Y:S01]  /*1730*/  IMAD R17, R46, 0x2, R15 ;  /* 0x000000022e117824 */ /* 0x000fe200078e020f */
[----:B------:R-:W-:-:S02]  /*1740*/  SEL R38, R11, R10, !P4 ;  /* 0x0000000a0b267207 */ /* 0x000fc40006000000 */
[C---:B------:R-:W-:Y:S02]  /*1750*/  SEL R39, R11.reuse, R20, !P4 ;  /* 0x000000140b277207 */ /* 0x040fe40006000000 */
[C---:B------:R-:W-:Y:S02]  /*1760*/  SEL R40, R11.reuse, R22, !P4 ;  /* 0x000000160b287207 */ /* 0x040fe40006000000 */
[C---:B------:R-:W-:Y:S02]  /*1770*/  SEL R24, R11.reuse, R24, !P4 ;  /* 0x000000180b187207 */ /* 0x040fe40006000000 */
[C---:B------:R-:W-:Y:S02]  /*1780*/  SEL R41, R11.reuse, R26, !P4 ;  /* 0x0000001a0b297207 */ /* 0x040fe40006000000 */
[C---:B------:R-:W-:Y:S02]  /*1790*/  SEL R21, R11.reuse, R28, !P4 ;  /* 0x0000001c0b157207 */ /* 0x040fe40006000000 */
[----:B------:R-:W-:-:S02]  /*17a0*/  SEL R25, R11, R30, !P4 ;  /* 0x0000001e0b197207 */ /* 0x000fc40006000000 */
[C---:B------:R-:W-:Y:S02]  /*17b0*/  SEL R29, R11.reuse, R32, !P4 ;  /* 0x000000200b1d7207 */ /* 0x040fe40006000000 */
[C---:B------:R-:W-:Y:S02]  /*17c0*/  SEL R33, R11.reuse, R34, !P4 ;  /* 0x000000220b217207 */ /* 0x040fe40006000000 */
[----:B------:R-:W-:Y:S02]  /*17d0*/  SEL R37, R11, R36, !P4 ;  /* 0x000000240b257207 */ /* 0x000fe40006000000 */
[----:B------:R-:W-:Y:S01]  /*17e0*/  LOP3.LUT P0, RZ, R2, 0x7f, RZ, 0xc0, !PT ;  /* 0x0000007f02ff7812 */ /* 0x000fe2000780c0ff */
[----:B----4-:R-:W-:-:S12]  /*17f0*/  @P6 BRA `(.L_x_5) ;  /* 0x0000000000186947 */ /* 0x010fd80003800000 */
[----:B------:R-:W-:Y:S01]  /*1800*/  ELECT P1, URZ, PT ;  /* 0x0000000000ff782f */ /* 0x000fe20003820000 */
[----:B------:R-:W-:Y:S01]  /*1810*/  IMAD.MOV.U32 R3, RZ, RZ, 0x1 ;  /* 0x00000001ff037424 */ /* 0x000fe200078e00ff */
[----:B------:R-:W-:Y:S01]  /*1820*/  UMOV UR4, 0x40 ;  /* 0x0000004000047882 */ /* 0x000fe20000000000 */
[----:B------:R-:W-:Y:S01]  /*1830*/  UVIRTCOUNT.DEALLOC.SMPOOL 0x80 ;  /* 0x000000800000784c */ /* 0x000fe20000000000 */
[----:B------:R-:W-:-:S09]  /*1840*/  ULEA UR4, UR5, UR4, 0x18 ;  /* 0x0000000405047291 */ /* 0x000fd2000f8ec0ff */
[----:B------:R1:W-:Y:S03]  /*1850*/  @P1 STS.U8 [UR4], R3 ;  /* 0x00000003ff001988 */ /* 0x0003e60008000004 */
.L_x_5:
[----:B------:R-:W-:Y:S01]  /*1860*/  UIADD3 UR12, UPT, UPT, UR15, UR12, URZ ;  /* 0x0000000c0f0c7290 */ /* 0x000fe2000fffe0ff */
[----:B------:R-:W-:Y:S01]  /*1870*/  IMAD.SHL.U32 R64, R54, 0x2, RZ ;  /* 0x0000000236407824 */ /* 0x000fe200078e00ff */
[----:B------:R-:W-:Y:S01]  /*1880*/  VOTEU.ALL UP0, P0 ;  /* 0x0000000000ff7886 */ /* 0x000fe20000000000 */
[----:B------:R-:W-:Y:S01]  /*1890*/  UMOV UR13, UR7 ;  /* 0x00000007000d7c82 */ /* 0x000fe20008000000 */
[----:B------:R-:W-:Y:S01]  /*18a0*/  VOTEU.ALL UP1, P0 ;  /* 0x0000000000ff7886 */ /* 0x000fe20000020000 */
[----:B------:R-:W-:Y:S01]  /*18b0*/  IMAD R19, R46, 0x2, R17 ;  /* 0x000000022e137824 */ /* 0x000fe200078e0211 */
[----:B------:R-:W-:Y:S01]  /*18c0*/  ISETP.GT.AND P1, PT, R52, 0xf, PT ;  /* 0x0000000f3400780c */ /* 0x000fe20003f24270 */
[----:B------:R-:W-:-:S04]  /*18d0*/  @!UP0 UIADD3 UR4, UPT, UPT, -UR6, 0x100000, URZ ;  /* 0x0010000006048890 */ /* 0x000fc8000fffe1ff */
[----:B------:R-:W-:Y:S02]  /*18e0*/  @!UP0 USHF.L.U32 UR5, UR4, 0xb, URZ ;  /* 0x0000000b04058899 */ /* 0x000fe400080006ff */
[----:B------:R-:W-:Y:S01]  /*18f0*/  @!UP0 USHF.L.U32 UR4, UR4, 0x1, URZ ;  /* 0x0000000104048899 */ /* 0x000fe200080006ff */
[----:B------:R-:W-:Y:S01]  /*1900*/  STTM.16dp32bit_t0_t15.x64 tmem[UR12], RZ ;  /* 0x000000ff000079ed */ /* 0x000fe20008b0000c */
[----:B------:R-:W-:Y:S01]  /*1910*/  STTM.16dp32bit_t16_t31.x64 tmem[UR12+0x40], RZ ;  /* 0x000040ff000079ed */ /* 0x000fe20008b2000c */
[----:B------:R-:W2:Y:S02]  /*1920*/  FENCE.VIEW.ASYNC.T ;  /* 0x00000000000073c6 */ /* 0x000ea40000000200 */
[----:B--2---:R-:W-:Y:S01]  /*1930*/  BAR.SYNC.DEFER_BLOCKING 0x0 ;  /* 0x0000000000007b1d */ /* 0x004fe20000010000 */
[----:B------:R-:W-:Y:S01]  /*1940*/  IADD3 R48, P4, PT, R64, UR8, RZ ;  /* 0x0000000840307c10 */ /* 0x000fe2000ff9e0ff */
[----:B------:R-:W-:Y:S01]  /*1950*/  IMAD R58, R46, 0x2, R19 ;  /* 0x000000022e3a7824 */ /* 0x000fe200078e0213 */
[----:B------:R-:W-:-:S02]  /*1960*/  ISETP.LT.AND P3, PT, R61, R4, P1 ;  /* 0x000000043d00720c */ /* 0x000fc40000f61270 */
[----:B------:R-:W-:Y:S01]  /*1970*/  LEA.HI.X.SX32 R14, R54, UR9, 0x1, P4 ;  /* 0x00000009360e7c11 */ /* 0x000fe2000a0f0eff */
[----:B-1----:R-:W-:Y:S01]  /*1980*/  IMAD R3, R46, 0x2, R58 ;  /* 0x000000022e037824 */ /* 0x002fe200078e023a */
[C---:B------:R-:W-:Y:S02]  /*1990*/  LEA R6, P4, R58.reuse, R48, 0x1 ;  /* 0x000000303a067211 */ /* 0x040fe400078808ff */
[----:B------:R-:W-:Y:S02]  /*19a0*/  ISETP.LT.AND P2, PT, R59, R4, P1 ;  /* 0x000000043b00720c */ /* 0x000fe40000f41270 */
[----:B------:R-:W-:Y:S01]  /*19b0*/  LEA.HI.X.SX32 R7, R58, R14, 0x1, P4 ;  /* 0x0000000e3a077211 */ /* 0x000fe200020f0eff */
[----:B------:R-:W1:Y:S02]  /*19c0*/  FENCE.VIEW.ASYNC.S ;  /* 0x00000000000073c6 */ /* 0x000e640000000000 */
[----:B-1----:R1:W2:Y:S02]  /*19d0*/  @!UP1 SYNCS.EXCH.64 URZ, [UR13], UR4 ;  /* 0x000000040dff95b2 */ /* 0x0022a40008000100 */
[----:B--2---:R-:W-:Y:S01]  /*19e0*/  BAR.SYNC.DEFER_BLOCKING 0x0 ;  /* 0x0000000000007b1d */ /* 0x004fe20000010000 */
[----:B------:R-:W-:Y:S01]  /*19f0*/  IMAD R56, R46, 0x2, R3 ;  /* 0x000000022e387824 */ /* 0x000fe200078e0203 */
[----:B------:R-:W-:-:S04]  /*1a00*/  PRMT R72, RZ, 0x7610, R72 ;  /* 0x00007610ff487816 */ /* 0x000fc80000000048 */
[CC--:B------:R-:W-:Y:S02]  /*1a10*/  LEA R12, P5, R56.reuse, R48.reuse, 0x1 ;  /* 0x00000030380c7211 */ /* 0x0c0fe400078a08ff */
[----:B------:R-:W-:Y:S02]  /*1a20*/  LEA R10, P4, R3, R48, 0x1 ;  /* 0x00000030030a7211 */ /* 0x000fe400078808ff */
[----:B------:R-:W-:Y:S01]  /*1a30*/  LEA.HI.X.SX32 R13, R56, R14, 0x1, P5 ;  /* 0x0000000e380d7211 */ /* 0x000fe200028f0eff */
[----:B-1----:R-:W1:Y:S01]  /*1a40*/  LDCU UR4, c[0x0][0x3b0] ;  /* 0x00007600ff0477ac */ /* 0x002e620008000800 */
[----:B------:R2:W3:Y:S01]  /*1a50*/  @P3 LDG.E.U16 R80, desc[UR16][R6.64] ;  /* 0x0000001006503981 */ /* 0x0004e2000c1e1500 */
[----:B------:R-:W-:Y:S02]  /*1a60*/  ISETP.LT.AND P3, PT, R57, R4, P1 ;  /* 0x000000043900720c */ /* 0x000fe40000f61270 */
[----:B------:R-:W-:Y:S02]  /*1a70*/  PRMT R66, RZ, 0x7610, R66 ;  /* 0x00007610ff427816 */ /* 0x000fe40000000042 */
[----:B------:R-:W-:-:S02]  /*1a80*/  LEA.HI.X.SX32 R11, R3, R14, 0x1, P4 ;  /* 0x0000000e030b7211 */ /* 0x000fc400020f0eff */
[-C--:B------:R-:W-:Y:S02]  /*1a90*/  LEA R8, P4, R15, R48.reuse, 0x1 ;  /* 0x000000300f087211 */ /* 0x080fe400078808ff */
[----:B------:R-:W-:Y:S01]  /*1aa0*/  LOP3.LUT R50, R2, 0xf, RZ, 0xc0, !PT ;  /* 0x0000000f02327812 */ /* 0x000fe200078ec0ff */
[----:B------:R4:W5:Y:S04]  /*1ab0*/  @P2 LDG.E.U16 R66, desc[UR16][R10.64] ;  /* 0x000000100a422981 */ /* 0x000968000c1e1500 */
[----:B------:R0:W5:Y:S01]  /*1ac0*/  @P3 LDG.E.U16 R72, desc[UR16][R12.64] ;  /* 0x000000100c483981 */ /* 0x000162000c1e1500 */
[C---:B--2---:R-:W-:Y:S01]  /*1ad0*/  LEA R6, P3, R9.reuse, R48, 0x1 ;  /* 0x0000003009067211 */ /* 0x044fe200078608ff */
[----:B------:R-:W-:Y:S02]  /*1ae0*/  IMAD R60, R46, 0x2, R56 ;  /* 0x000000022e3c7824 */ /* 0x000fe400078e0238 */
[----:B------:R-:W-:Y:S01]  /*1af0*/  IMAD R5, R50, R47, RZ ;  /* 0x0000002f32057224 */ /* 0x000fe200078e02ff */
[----:B------:R-:W-:-:S02]  /*1b00*/  LEA.HI.X.SX32 R7, R9, R14, 0x1, P3 ;  /* 0x0000000e09077211 */ /* 0x000fc400018f0eff */
[----:B------:R-:W-:Y:S02]  /*1b10*/  LEA.HI.X.SX32 R9, R15, R14, 0x1, P4 ;  /* 0x0000000e0f097211 */ /* 0x000fe400020f0eff */
[----:B----4-:R-:W-:-:S04]  /*1b20*/  LEA R10, P4, R17, R48, 0x1 ;  /* 0x00000030110a7211 */ /* 0x010fc800078808ff */
[----:B------:R-:W-:Y:S02]  /*1b30*/  LEA.HI.X.SX32 R11, R17, R14, 0x1, P4 ;  /* 0x0000000e110b7211 */ /* 0x000fe400020f0eff */
[----:B0-----:R-:W-:Y:S01]  /*1b40*/  LEA R12, P4, R19, R48, 0x1 ;  /* 0x00000030130c7211 */ /* 0x001fe200078808ff */
[----:B-1----:R-:W-:Y:S01]  /*1b50*/  IMAD R15, R23, UR4, RZ ;  /* 0x00000004170f7c24 */ /* 0x002fe2000f8e02ff */
[----:B------:R-:W-:Y:S02]  /*1b60*/  LEA R44, P2, R5, UR10, 0x1 ;  /* 0x0000000a052c7c11 */ /* 0x000fe4000f8408ff */
[----:B------:R-:W-:Y:S01]  /*1b70*/  LEA.HI.X.SX32 R13, R19, R14, 0x1, P4 ;  /* 0x0000000e130d7211 */ /* 0x000fe200020f0eff */
[----:B------:R-:W-:Y:S01]  /*1b80*/  IMAD R20, R27, UR4, RZ ;  /* 0x000000041b147c24 */ /* 0x000fe2000f8e02ff */
[----:B------:R-:W-:Y:S01]  /*1b90*/  LEA R48, P4, R60, R48, 0x1 ;  /* 0x000000303c307211 */ /* 0x000fe200078808ff */
[----:B------:R-:W-:Y:S01]  /*1ba0*/  IMAD R22, R31, UR4, RZ ;  /* 0x000000041f167c24 */ /* 0x000fe2000f8e02ff */
[----:B------:R-:W-:Y:S01]  /*1bb0*/  LEA.HI.X.SX32 R5, R5, UR11, 0x1, P2 ;  /* 0x0000000b05057c11 */ /* 0x000fe200090f0eff */
[----:B------:R-:W-:Y:S01]  /*1bc0*/  IMAD R26, R16, UR4, RZ ;  /* 0x00000004101a7c24 */ /* 0x000fe2000f8e02ff */
[----:B------:R-:W-:Y:S01]  /*1bd0*/  LEA.HI.X.SX32 R49, R60, R14, 0x1, P4 ;  /* 0x0000000e3c317211 */ /* 0x000fe200020f0eff */
[----:B------:R-:W-:Y:S01]  /*1be0*/  IMAD R23, R35, UR4, RZ ;  /* 0x0000000423177c24 */ /* 0x000fe2000f8e02ff */
[----:B------:R-:W-:-:S02]  /*1bf0*/  LEA R14, P4, R15, R44, 0x1 ;  /* 0x0000002c0f0e7211 */ /* 0x000fc400078808ff */
[-C--:B------:R-:W-:Y:S01]  /*1c00*/  LEA R16, P5, R20, R44.reuse, 0x1 ;  /* 0x0000002c14107211 */ /* 0x080fe200078a08ff */
[----:B------:R-:W-:Y:S01]  /*1c10*/  IMAD R27, R18, UR4, RZ ;  /* 0x00000004121b7c24 */ /* 0x000fe2000f8e02ff */
[-C--:B------:R-:W-:Y:S02]  /*1c20*/  LEA.HI.X.SX32 R15, R15, R5.reuse, 0x1, P4 ;  /* 0x000000050f0f7211 */ /* 0x080fe400020f0eff */
[-C--:B------:R-:W-:Y:S02]  /*1c30*/  LEA R18, P4, R22, R44.reuse, 0x1 ;  /* 0x0000002c16127211 */ /* 0x080fe400078808ff */
[-C--:B------:R-:W-:Y:S02]  /*1c40*/  LEA.HI.X.SX32 R17, R20, R5.reuse, 0x1, P5 ;  /* 0x0000000514117211 */ /* 0x080fe400028f0eff */
[-C--:B------:R-:W-:Y:S01]  /*1c50*/  LEA R20, P5, R23, R44.reuse, 0x1 ;  /* 0x0000002c17147211 */ /* 0x080fe200078a08ff */
[----:B------:R-:W-:Y:S01]  /*1c60*/  IMAD R31, R39, UR4, RZ ;  /* 0x00000004271f7c24 */ /* 0x000fe2000f8e02ff */
[-C--:B------:R-:W-:Y:S01]  /*1c70*/  LEA.HI.X.SX32 R19, R22, R5.reuse, 0x1, P4 ;  /* 0x0000000516137211 */ /* 0x080fe200020f0eff */
[----:B------:R-:W-:Y:S01]  /*1c80*/  IMAD R39, R21, UR4, RZ ;  /* 0x0000000415277c24 */ /* 0x000fe2000f8e02ff */
        /* <DEDUP_REMOVED lines=8> */
[----:B------:R-:W-:Y:S01]  /*1d10*/  LEA R26, P4, R30, R44, 0x1 ;  /* 0x0000002c1e1a7211 */ /* 0x000fe200078808ff */
[----:B------:R-:W-:Y:S01]  /*1d20*/  IMAD R34, R40, UR4, RZ ;  /* 0x0000000428227c24 */ /* 0x000fe2000f8e02ff */
[----:B------:R-:W-:-:S02]  /*1d30*/  LEA.HI.X.SX32 R25, R27, R5, 0x1, P5 ;  /* 0x000000051b197211 */ /* 0x000fc400028f0eff */
[-C--:B------:R-:W-:Y:S01]  /*1d40*/  LEA R28, P5, R31, R44.reuse, 0x1 ;  /* 0x0000002c1f1c7211 */ /* 0x080fe200078a08ff */
[----:B------:R-:W-:Y:S01]  /*1d50*/  IMAD R43, R29, UR4, RZ ;  /* 0x000000041d2b7c24 */ /* 0x000fe2000f8e02ff */
[-C--:B------:R-:W-:Y:S02]  /*1d60*/  LEA.HI.X.SX32 R27, R30, R5.reuse, 0x1, P4 ;  /* 0x000000051e1b7211 */ /* 0x080fe400020f0eff */
[-C--:B------:R-:W-:Y:S02]  /*1d70*/  LEA R30, P4, R34, R44.reuse, 0x1 ;  /* 0x0000002c221e7211 */ /* 0x080fe400078808ff */
[----:B------:R-:W-:Y:S02]  /*1d80*/  LEA.HI.X.SX32 R29, R31, R5, 0x1, P5 ;  /* 0x000000051f1d7211 */ /* 0x000fe400028f0eff */
[----:B------:R-:W-:Y:S01]  /*1d90*/  LEA R32, P5, R35, R44, 0x1 ;  /* 0x0000002c23207211 */ /* 0x000fe200078a08ff */
[----:B------:R-:W-:Y:S01]  /*1da0*/  IMAD R45, R33, UR4, RZ ;  /* 0x00000004212d7c24 */ /* 0x000fe2000f8e02ff */
[----:B------:R-:W-:-:S02]  /*1db0*/  LOP3.LUT R55, R75, 0xe, RZ, 0xfc, !PT ;  /* 0x0000000e4b377812 */ /* 0x000fc400078efcff */
[-C--:B------:R-:W-:Y:S02]  /*1dc0*/  LEA.HI.X.SX32 R31, R34, R5.reuse, 0x1, P4 ;  /* 0x00000005221f7211 */ /* 0x080fe400020f0eff */
[-C--:B------:R-:W-:Y:S02]  /*1dd0*/  LEA R34, P4, R38, R44.reuse, 0x1 ;  /* 0x0000002c26227211 */ /* 0x080fe400078808ff */
[----:B------:R-:W-:Y:S02]  /*1de0*/  LEA.HI.X.SX32 R33, R35, R5, 0x1, P5 ;  /* 0x0000000523217211 */ /* 0x000fe400028f0eff */
[----:B------:R-:W-:Y:S01]  /*1df0*/  LEA R36, P5, R39, R44, 0x1 ;  /* 0x0000002c27247211 */ /* 0x000fe200078a08ff */
[----:B------:R-:W-:Y:S01]  /*1e00*/  IMAD R51, R37, UR4, RZ ;  /* 0x0000000425337c24 */ /* 0x000fe2000f8e02ff */
[-C--:B------:R-:W-:Y:S02]  /*1e10*/  ISETP.LT.AND P2, PT, R55, R4.reuse, P1 ;  /* 0x000000043700720c */ /* 0x080fe40000f41270 */
[----:B------:R-:W-:-:S02]  /*1e20*/  ISETP.LT.AND P3, PT, R75, R4, P1 ;  /* 0x000000044b00720c */ /* 0x000fc40000f61270 */
[-C--:B------:R-:W-:Y:S02]  /*1e30*/  LEA.HI.X.SX32 R35, R38, R5.reuse, 0x1, P4 ;  /* 0x0000000526237211 */ /* 0x080fe400020f0eff */
[-C--:B------:R-:W-:Y:S02]  /*1e40*/  LEA R38, P4, R41, R44.reuse, 0x1 ;  /* 0x0000002c29267211 */ /* 0x080fe400078808ff */
[-C--:B------:R-:W-:Y:S02]  /*1e50*/  LEA.HI.X.SX32 R37, R39, R5.reuse, 0x1, P5 ;  /* 0x0000000527257211 */ /* 0x080fe400028f0eff */
[-C--:B------:R-:W-:Y:S02]  /*1e60*/  LEA R40, P5, R43, R44.reuse, 0x1 ;  /* 0x0000002c2b287211 */ /* 0x080fe400078a08ff */
[----:B------:R-:W-:Y:S02]  /*1e70*/  LEA.HI.X.SX32 R39, R41, R5, 0x1, P4 ;  /* 0x0000000529277211 */ /* 0x000fe400020f0eff */
[----:B------:R-:W-:-:S02]  /*1e80*/  LEA R42, P4, R45, R44, 0x1 ;  /* 0x0000002c2d2a7211 */ /* 0x000fc400078808ff */
[-C--:B------:R-:W-:Y:S02]  /*1e90*/  LEA.HI.X.SX32 R41, R43, R5.reuse, 0x1, P5 ;  /* 0x000000052b297211 */ /* 0x080fe400028f0eff */
[----:B------:R-:W-:Y:S02]  /*1ea0*/  PRMT R86, RZ, 0x7610, R86 ;  /* 0x00007610ff567816 */ /* 0x000fe40000000056 */
[----:B------:R-:W-:Y:S02]  /*1eb0*/  PRMT R62, RZ, 0x7610, R62 ;  /* 0x00007610ff3e7816 */ /* 0x000fe4000000003e */
[----:B------:R-:W-:Y:S02]  /*1ec0*/  LEA R44, P5, R51, R44, 0x1 ;  /* 0x0000002c332c7211 */ /* 0x000fe400078a08ff */
[----:B------:R-:W-:Y:S01]  /*1ed0*/  LEA.HI.X.SX32 R43, R45, R5, 0x1, P4 ;  /* 0x000000052d2b7211 */ /* 0x000fe200020f0eff */
[----:B------:R-:W2:Y:S01]  /*1ee0*/  @P3 LDG.E.U16 R86, desc[UR16][R6.64] ;  /* 0x0000001006563981 */ /* 0x000ea2000c1e1500 */
[----:B------:R-:W-:-:S02]  /*1ef0*/  LOP3.LUT R53, R75, 0x2, RZ, 0xfc, !PT ;  /* 0x000000024b357812 */ /* 0x000fc400078efcff */
[----:B------:R-:W-:Y:S01]  /*1f00*/  LEA.HI.X.SX32 R45, R51, R5, 0x1, P5 ;  /* 0x00000005332d7211 */ /* 0x000fe200028f0eff */
[----:B------:R0:W4:Y:S01]  /*1f10*/  @P2 LDG.E.U16 R62, desc[UR16][R48.64] ;  /* 0x00000010303e2981 */ /* 0x000122000c1e1500 */
[----:B------:R-:W-:Y:S02]  /*1f20*/  LOP3.LUT R51, R75, 0x4, RZ, 0xfc, !PT ;  /* 0x000000044b337812 */ /* 0x000fe400078efcff */
[-C--:B------:R-:W-:Y:S02]  /*1f30*/  ISETP.LT.AND P4, PT, R53, R4.reuse, P1 ;  /* 0x000000043500720c */ /* 0x080fe40000f81270 */
[----:B------:R-:W-:Y:S02]  /*1f40*/  ISETP.LT.AND P2, PT, R51, R4, P1 ;  /* 0x000000043300720c */ /* 0x000fe40000f41270 */
[----:B0-----:R-:W-:-:S04]  /*1f50*/  LOP3.LUT R49, R75, 0x6, RZ, 0xfc, !PT ;  /* 0x000000064b317812 */ /* 0x001fc800078efcff */
[-C--:B------:R-:W-:Y:S02]  /*1f60*/  ISETP.LT.AND P3, PT, R49, R4.reuse, P1 ;  /* 0x000000043100720c */ /* 0x080fe40000f61270 */
[----:B------:R-:W-:Y:S02]  /*1f70*/  ISETP.LT.AND P1, PT, R50, R4, P1 ;  /* 0x000000043200720c */ /* 0x000fe40000f21270 */
[----:B------:R-:W-:Y:S02]  /*1f80*/  PRMT R88, RZ, 0x7610, R88 ;  /* 0x00007610ff587816 */ /* 0x000fe40000000058 */
[----:B------:R-:W-:Y:S02]  /*1f90*/  PRMT R74, RZ, 0x7610, R74 ;  /* 0x00007610ff4a7816 */ /* 0x000fe4000000004a */
[----:B------:R-:W-:Y:S02]  /*1fa0*/  PRMT R63, RZ, 0x7610, R63 ;  /* 0x00007610ff3f7816 */ /* 0x000fe4000000003f */
[----:B------:R-:W-:Y:S01]  /*1fb0*/  PRMT R65, RZ, 0x7610, R65 ;  /* 0x00007610ff417816 */ /* 0x000fe20000000041 */
[----:B------:R-:W4:Y:S01]  /*1fc0*/  @P4 LDG.E.U16 R88, desc[UR16][R8.64] ;  /* 0x0000001008584981 */ /* 0x000f22000c1e1500 */
[----:B------:R-:W-:-:S02]  /*1fd0*/  PRMT R67, RZ, 0x7610, R67 ;  /* 0x00007610ff437816 */ /* 0x000fc40000000043 */
[----:B------:R-:W-:Y:S01]  /*1fe0*/  PRMT R69, RZ, 0x7610, R69 ;  /* 0x00007610ff457816 */ /* 0x000fe20000000045 */
[----:B------:R-:W4:Y:S01]  /*1ff0*/  @P2 LDG.E.U16 R74, desc[UR16][R10.64] ;  /* 0x000000100a4a2981 */ /* 0x000f22000c1e1500 */
[----:B------:R-:W-:Y:S02]  /*2000*/  PRMT R71, RZ, 0x7610, R71 ;  /* 0x00007610ff477816 */ /* 0x000fe40000000047 */
[----:B------:R-:W-:Y:S01]  /*2010*/  PRMT R73, RZ, 0x7610, R73 ;  /* 0x00007610ff497816 */ /* 0x000fe20000000049 */
[----:B------:R-:W4:Y:S01]  /*2020*/  @P3 LDG.E.U16 R63, desc[UR16][R12.64] ;  /* 0x000000100c3f3981 */ /* 0x000f22000c1e1500 */
        /* <DEDUP_REMOVED lines=15> */
[----:B------:R-:W-:-:S03]  /*2120*/  PRMT R70, RZ, 0x7610, R70 ;  /* 0x00007610ff467816 */ /* 0x000fc60000000046 */
[----:B------:R-:W4:Y:S04]  /*2130*/  @P1 LDG.E.U16 R77, desc[UR16][R24.64] ;  /* 0x00000010184d1981 */ /* 0x000f28000c1e1500 */
        /* <DEDUP_REMOVED lines=9> */
[----:B------:R-:W4:Y:S01]  /*21d0*/  @P1 LDG.E.U16 R70, desc[UR16][R44.64] ;  /* 0x000000102c461981 */ /* 0x000f22000c1e1500 */
[----:B------:R-:W-:Y:S01]  /*21e0*/  SHF.R.S32.HI R48, RZ, 0x6, R2 ;  /* 0x00000006ff307819 */ /* 0x000fe20000011402 */
[----:B------:R-:W-:-:S04]  /*21f0*/  @!UP0 UIADD3 UR4, UPT, UPT, -UR6, 0x100000, URZ ;  /* 0x0010000006048890 */ /* 0x000fc8000fffe1ff */
[----:B------:R-:W-:Y:S02]  /*2200*/  @!UP0 USHF.L.U32 UR5, UR4, 0xb, URZ ;  /* 0x0000000b04058899 */ /* 0x000fe400080006ff */
[----:B------:R-:W-:Y:S01]  /*2210*/  @!UP0 USHF.L.U32 UR4, UR4, 0x1, URZ ;  /* 0x0000000104048899 */ /* 0x000fe200080006ff */
[----:B------:R-:W-:Y:S01]  /*2220*/  IMAD.SHL.U32 R5, R78, 0x2, RZ ;  /* 0x000000024e057824 */ /* 0x000fe200078e00ff */
[----:B------:R-:W-:Y:S02]  /*2230*/  SGXT R48, R48, 0x1 ;  /* 0x000000013030781a */ /* 0x000fe40000000200 */
[----:B------:R-:W-:Y:S01]  /*2240*/  SHF.R.S32.HI R78, RZ, 0x1f, R54 ;  /* 0x0000001fff4e7819 */ /* 0x000fe20000011436 */
[----:B------:R-:W-:Y:S01]  /*2250*/  VOTEU.ALL UP0, P0 ;  /* 0x0000000000ff7886 */ /* 0x000fe20000000000 */
[----:B------:R-:W-:Y:S02]  /*2260*/  LOP3.LUT R48, R5, 0x90, R48, 0x78, !PT ;  /* 0x0000009005307812 */ /* 0x000fe400078e7830 */
[----:B------:R-:W-:-:S02]  /*2270*/  SHF.L.U64.HI R78, R54, 0x1, R78 ;  /* 0x00000001364e7819 */ /* 0x000fc4000001024e */
[----:B------:R-:W-:Y:S02]  /*2280*/  SHF.R.S32.HI R54, RZ, 0x1f, R58 ;  /* 0x0000001fff367819 */ /* 0x000fe4000001143a */
[----:B------:R-:W-:Y:S01]  /*2290*/  LEA R84, P2, R58, R64, 0x1 ;  /* 0x000000403a547211 */ /* 0x000fe200078408ff */
[----:B------:R0:W1:Y:S01]  /*22a0*/  @!UP0 SYNCS.EXCH.64 URZ, [UR14+0x3008], UR4 ;  /* 0x003008040eff85b2 */ /* 0x0000620008000100 */
[----:B------:R-:W-:Y:S02]  /*22b0*/  LOP3.LUT R5, R48, 0x20, RZ, 0x3c, !PT ;  /* 0x0000002030057812 */ /* 0x000fe400078e3cff */
[----:B------:R-:W-:Y:S02]  /*22c0*/  LEA.HI.X R58, R58, R78, R54, 0x1, P2 ;  /* 0x0000004e3a3a7211 */ /* 0x000fe400010f0c36 */
[----:B------:R-:W-:Y:S02]  /*22d0*/  SHF.R.S32.HI R54, RZ, 0x1f, R3 ;  /* 0x0000001fff367819 */ /* 0x000fe40000011403 */
[----:B------:R-:W-:-:S02]  /*22e0*/  ISETP.NE.U32.AND P1, PT, R82, RZ, PT ;  /* 0x000000ff5200720c */ /* 0x000fc40003f25070 */
[----:B------:R-:W-:Y:S02]  /*22f0*/  SHF.R.S32.HI R82, RZ, 0x1f, R56 ;  /* 0x0000001fff527819 */ /* 0x000fe40000011438 */
[----:B------:R-:W-:Y:S01]  /*2300*/  ISETP.LT.OR P3, PT, R52, 0x10, P1 ;  /* 0x000000103400780c */ /* 0x000fe20000f61670 */
[----:B------:R-:W-:Y:S01]  /*2310*/  UMOV UR6, URZ ;  /* 0x000000ff00067c82 */ /* 0x000fe20008000000 */
[----:B------:R-:W-:Y:S01]  /*2320*/  IMAD.SHL.U32 R47, R47, 0x10, RZ ;  /* 0x000000102f2f7824 */ /* 0x000fe200078e00ff */
[----:B---3--:R3:W-:Y:S02]  /*2330*/  STS.U16 [R48+UR14+0x2400], R80 ;  /* 0x0024005030007988 */ /* 0x0087e4000800040e */
[----:B---3--:R-:W-:-:S04]  /*2340*/  LEA R80, P2, R3, R64, 0x1 ;  /* 0x0000004003507211 */ /* 0x008fc800078408ff */
[----:B------:R-:W-:Y:S02]  /*2350*/  LEA.HI.X R54, R3, R78, R54, 0x1, P2 ;  /* 0x0000004e03367211 */ /* 0x000fe400010f0c36 */
[----:B------:R-:W-:Y:S01]  /*2360*/  LOP3.LUT R3, R48, 0x40, RZ, 0x3c, !PT ;  /* 0x0000004030037812 */ /* 0x000fe200078e3cff */
[----:B--2---:R-:W-:Y:S04]  /*2370*/  STS.U16 [R48+UR14+0x2000], R86 ;  /* 0x0020005630007988 */ /* 0x004fe8000800040e */
[----:B-----5:R2:W-:Y:S02]  /*2380*/  STS.U16 [R5+UR14+0x2500], R66 ;  /* 0x0025004205007988 */ /* 0x0205e4000800040e */
[----:B--2---:R-:W-:-:S04]  /*2390*/  LEA R66, P2, R56, R64, 0x1 ;  /* 0x0000004038427211 */ /* 0x004fc800078408ff */
[----:B------:R-:W-:Y:S02]  /*23a0*/  LEA.HI.X R56, R56, R78, R82, 0x1, P2 ;  /* 0x0000004e38387211 */ /* 0x000fe400010f0c52 */
[----:B------:R-:W-:Y:S02]  /*23b0*/  LEA R82, P2, R60, R64, 0x1 ;  /* 0x000000403c527211 */ /* 0x000fe400078408ff */
[----:B------:R-:W-:-:S04]  /*23c0*/  SHF.R.S32.HI R64, RZ, 0x1f, R60 ;  /* 0x0000001fff407819 */ /* 0x000fc8000001143c */
[----:B------:R-:W-:Y:S02]  /*23d0*/  LEA.HI.X R60, R60, R78, R64, 0x1, P2 ;  /* 0x0000004e3c3c7211 */ /* 0x000fe400010f0c40 */
[----:B------:R-:W-:Y:S01]  /*23e0*/  LOP3.LUT R78, R48, 0x60, RZ, 0x3c, !PT ;  /* 0x00000060304e7812 */ /* 0x000fe200078e3cff */
[----:B----4-:R-:W-:Y:S01]  /*23f0*/  STS.U16 [R5+UR14+0x2100], R88 ;  /* 0x0021005805007988 */ /* 0x010fe2000800040e */
[----:B------:R-:W-:-:S03]  /*2400*/  SHF.R.S32.HI R64, RZ, 0x1f, R52 ;  /* 0x0000001fff407819 */ /* 0x000fc60000011434 */
[----:B------:R-:W-:Y:S04]  /*2410*/  STS.U16 [R3+UR14+0x2600], R72 ;  /* 0x0026004803007988 */ /* 0x000fe8000800040e */
[----:B------:R-:W-:Y:S01]  /*2420*/  STS.U16 [R3+UR14+0x2200], R74 ;  /* 0x0022004a03007988 */ /* 0x000fe2000800040e */
[----:B------:R-:W-:-:S03]  /*2430*/  LEA.HI R64, R64, R52, RZ, 0x4 ;  /* 0x0000003440407211 */ /* 0x000fc600078f20ff */
[----:B------:R2:W-:Y:S04]  /*2440*/  STS.U16 [R78+UR14+0x2700], R62 ;  /* 0x0027003e4e007988 */ /* 0x0005e8000800040e */
[----:B------:R3:W-:Y:S04]  /*2450*/  STS.U16 [R78+UR14+0x2300], R63 ;  /* 0x0023003f4e007988 */ /* 0x0007e8000800040e */
[----:B------:R4:W-:Y:S04]  /*2460*/  STS.U16 [R48+UR14], R65 ;  /* 0x0000004130007988 */ /* 0x0009e8000800040e */
[----:B------:R-:W-:Y:S04]  /*2470*/  STS.U16 [R48+UR14+0x100], R67 ;  /* 0x0001004330007988 */ /* 0x000fe8000800040e */
        /* <DEDUP_REMOVED lines=12> */
[----:B------:R5:W-:Y:S04]  /*2540*/  STS.U16 [R48+UR14+0xe00], R68 ;  /* 0x000e004430007988 */ /* 0x000be8000800040e */
[----:B------:R0:W-:Y:S01]  /*2550*/  STS.U16 [R48+UR14+0xf00], R70 ;  /* 0x000f004630007988 */ /* 0x0001e2000800040e */
[----:B-1----:R1:W-:Y:S06]  /*2560*/  MEMBAR.ALL.CTA ;  /* 0x0000000000007992 */ /* 0x0023ec0000008000 */
[----:B-1----:R-:W1:Y:S01]  /*2570*/  FENCE.VIEW.ASYNC.S ;  /* 0x00000000000073c6 */ /* 0x002e620000000000 */
[----:B--2---:R-:W-:-:S04]  /*2580*/  SHF.R.S32.HI R62, RZ, 0x4, R64 ;  /* 0x00000004ff3e7819 */ /* 0x004fc80000011440 */
[----:B------:R-:W-:Y:S01]  /*2590*/  VIMNMX R62, PT, PT, R62, 0x1, !PT ;  /* 0x000000013e3e7848 */ /* 0x000fe20007fe0100 */
[----:B-1----:R-:W-:Y:S04]  /*25a0*/  BAR.SYNC.DEFER_BLOCKING 0x0 ;  /* 0x0000000000007b1d */ /* 0x002fe80000010000 */
[----:B------:R-:W-:Y:S01]  /*25b0*/  VIADD R72, R62, 0xffffffff ;  /* 0xffffffff3e487836 */ /* 0x000fe20000000000 */
[----:B------:R-:W-:Y:S02]  /*25c0*/  IADD3 R62, P5, PT, R84, UR8, RZ ;  /* 0x00000008543e7c10 */ /* 0x000fe4000ffbe0ff */
[----:B------:R-:W-:Y:S02]  /*25d0*/  IADD3 R64, P4, PT, R80, UR8, RZ ;  /* 0x0000000850407c10 */ /* 0x000fe4000ff9e0ff */
[----:B---3--:R-:W-:-:S02]  /*25e0*/  IADD3.X R63, PT, PT, R58, UR9, RZ, P5, !PT ;  /* 0x000000093a3f7c10 */ /* 0x008fc4000affe4ff */
[----:B----4-:R-:W-:Y:S02]  /*25f0*/  IADD3.X R65, PT, PT, R54, UR9, RZ, P4, !PT ;  /* 0x0000000936417c10 */ /* 0x010fe4000a7fe4ff */
[----:B------:R-:W-:Y:S02]  /*2600*/  IADD3 R66, P5, PT, R66, UR8, RZ ;  /* 0x0000000842427c10 */ /* 0x000fe4000ffbe0ff */
[----:B-----5:R-:W-:Y:S02]  /*2610*/  IADD3 R68, P4, PT, R82, UR8, RZ ;  /* 0x0000000852447c10 */ /* 0x020fe4000ff9e0ff */
[----:B------:R-:W-:Y:S02]  /*2620*/  IADD3.X R67, PT, PT, R56, UR9, RZ, P5, !PT ;  /* 0x0000000938437c10 */ /* 0x000fe4000affe4ff */
[----:B------:R-:W-:Y:S01]  /*2630*/  IADD3.X R69, PT, PT, R60, UR9, RZ, P4, !PT ;  /* 0x000000093c457c10 */ /* 0x000fe2000a7fe4ff */
[----:B------:R-:W-:Y:S01]  /*2640*/  IMAD.SHL.U32 R71, R46, 0x10, RZ ;  /* 0x000000102e477824 */ /* 0x000fe200078e00ff */
[----:B------:R-:W-:Y:S01]  /*2650*/  ISETP.NE.U32.AND P2, PT, R72, RZ, PT ;  /* 0x000000ff4800720c */ /* 0x000fe20003f45070 */
[----:B0-----:R-:W-:-:S12]  /*2660*/  @P3 BRA `(.L_x_6) ;  /* 0x00000000003c3947 */ /* 0x001fd80003800000 */
[----:B------:R-:W-:Y:S02]  /*2670*/  UIADD3 UR4, UPT, UPT, UR14, 0x2000, URZ ;  /* 0x000020000e047890 */ /* 0x000fe4000fffe0ff */
[----:B------:R-:W-:Y:S02]  /*2680*/  USHF.R.U32.HI UR10, URZ, 0x4, UR14 ;  /* 0x00000004ff0a7899 */ /* 0x000fe4000801160e */
[----:B------:R-:W-:Y:S02]  /*2690*/  USHF.R.U32.HI UR4, URZ, 0x4, UR4 ;  /* 0x00000004ff047899 */ /* 0x000fe40008011604 */
[----:B------:R-:W-:Y:S02]  /*26a0*/  USGXT.U32 UR10, UR10, 0xe ;  /* 0x0000000e0a0a789a */ /* 0x000fe40008000000 */
[----:B------:R-:W-:Y:S01]  /*26b0*/  USGXT.U32 UR8, UR4, 0xe ;  /* 0x0000000e0408789a */ /* 0x000fe20008000000 */
[----:B------:R-:W-:Y:S02]  /*26c0*/  UMOV UR5, URZ ;  /* 0x000000ff00057c82 */ /* 0x000fe40008000000 */
[----:B------:R-:W-:Y:S01]  /*26d0*/  UMOV UR4, UR7 ;  /* 0x0000000700047c82 */ /* 0x000fe20008000000 */
[----:B------:R-:W-:Y:S01]  /*26e0*/  UMOV UR18, 0x0 ;  /* 0x0000000000127882 */ /* 0x000fe20000000000 */
[----:B------:R-:W-:Y:S01]  /*26f0*/  UMOV UR19, 0x4208490 ;  /* 0x0420849000137882 */ /* 0x000fe20000000000 */
[----:B------:R-:W-:Y:S01]  /*2700*/  UMOV UR11, 0xc0004010 ;  /* 0xc0004010000b7882 */ /* 0x000fe20000000000 */
[----:B------:R-:W-:Y:S01]  /*2710*/  UMOV UR9, 0x40004040 ;  /* 0x4000404000097882 */ /* 0x000fe20000000000 */
[----:B------:R-:W-:Y:S01]  /*2720*/  UMOV UR4, UR4 ;  /* 0x0000000400047c82 */ /* 0x000fe20008000000 */
[----:B------:R0:W-:Y:S01]  /*2730*/  UTCHMMA gdesc[UR8], gdesc[UR10], tmem[UR15], tmem[UR18], idesc[UR19], !UPT ;  /* 0x00ff120a080075ea */ /* 0x0001e2000f80000f */
[----:B------:R0:W-:Y:S01]  /*2740*/  UTCBAR [UR4], URZ ;  /* 0x000000ff040073e9 */ /* 0x0001e200080000ff */
[----:B------:R-:W-:-:S02]  /*2750*/  NOP ;  /* 0x0000000000007918 */ /* 0x000fc40000000000 */
.L_x_6:
[----:B------:R-:W-:Y:S05]  /*2760*/  @!P2 BRA `(.L_x_7) ;  /* 0x00000008004ca947 */ /* 0x000fea0003800000 */
[----:B0-----:R-:W-:Y:S01]  /*2770*/  UIADD3 UR4, UPT, UPT, UR14, 0x2800, URZ ;  /* 0x000028000e047890 */ /* 0x001fe2000fffe0ff */
[----:B------:R-:W-:Y:S01]  /*2780*/  VIADD R4, R4, 0xfffffff0 ;  /* 0xfffffff004047836 */ /* 0x000fe20000000000 */
[----:B------:R-:W-:Y:S01]  /*2790*/  UIADD3 UR5, UPT, UPT, UR14, 0x1000, URZ ;  /* 0x000010000e057890 */ /* 0x000fe2000fffe0ff */
[----:B------:R-:W-:Y:S01]  /*27a0*/  IMAD.MOV.U32 R46, RZ, RZ, R72 ;  /* 0x000000ffff2e7224 */ /* 0x000fe200078e0048 */
[----:B------:R-:W-:Y:S02]  /*27b0*/  USHF.R.U32.HI UR4, URZ, 0x4, UR4 ;  /* 0x00000004ff047899 */ /* 0x000fe40008011604 */
[----:B------:R-:W-:Y:S02]  /*27c0*/  USHF.R.U32.HI UR5, URZ, 0x4, UR5 ;  /* 0x00000004ff057899 */ /* 0x000fe40008011605 */
[----:B------:R-:W-:Y:S02]  /*27d0*/  USGXT.U32 UR8, UR4, 0xe ;  /* 0x0000000e0408789a */ /* 0x000fe40008000000 */
[----:B------:R-:W-:Y:S01]  /*27e0*/  USGXT.U32 UR10, UR5, 0xe ;  /* 0x0000000e050a789a */ /* 0x000fe20008000000 */
[----:B------:R-:W-:-:S02]  /*27f0*/  UMOV UR4, URZ ;  /* 0x000000ff00047c82 */ /* 0x000fc40008000000 */
[----:B------:R-:W-:-:S09]  /*2800*/  UMOV UR5, 0x1 ;  /* 0x0000000100057882 */ /* 0x000fd20000000000 */
.L_x_10:
[----:B------:R-:W-:Y:S01]  /*2810*/  USHF.L.U32 UR6, UR6, 0x1f, URZ ;  /* 0x0000001f06067899 */ /* 0x000fe200080006ff */
[----:B------:R-:W-:Y:S01]  /*2820*/  IMAD.WIDE R64, R71, 0x2, R64 ;  /* 0x0000000247407825 */ /* 0x000fe200078e0240 */
[-C--:B------:R-:W-:Y:S02]  /*2830*/  ISETP.GE.AND P2, PT, R75, R4.reuse, PT ;  /* 0x000000044b00720c */ /* 0x080fe40003f46270 */
[-C--:B------:R-:W-:Y:S01]  /*2840*/  ISETP.GE.AND P3, PT, R53, R4.reuse, PT ;  /* 0x000000043500720c */ /* 0x080fe20003f66270 */
[----:B------:R-:W-:Y:S01]  /*2850*/  IMAD.WIDE R62, R71, 0x2, R62 ;  /* 0x00000002473e7825 */ /* 0x000fe200078e023e */
[-C--:B------:R-:W-:Y:S02]  /*2860*/  ISETP.GE.AND P4, PT, R61, R4.reuse, PT ;  /* 0x000000043d00720c */ /* 0x080fe40003f86270 */
[----:B0-----:R-:W-:Y:S01]  /*2870*/  PRMT R73, RZ, 0x7610, R73 ;  /* 0x00007610ff497816 */ /* 0x001fe20000000049 */
[----:B------:R-:W-:Y:S01]  /*2880*/  IMAD.U32 R56, RZ, RZ, UR6 ;  /* 0x00000006ff387e24 */ /* 0x000fe2000f8e00ff */
[----:B------:R-:W-:Y:S01]  /*2890*/  PRMT R54, RZ, 0x7610, R54 ;  /* 0x00007610ff367816 */ /* 0x000fe20000000036 */
[C---:B------:R-:W-:Y:S01]  /*28a0*/  IMAD.WIDE R8, R71.reuse, 0x2, R8 ;  /* 0x0000000247087825 */ /* 0x040fe200078e0208 */
[----:B------:R-:W-:Y:S01]  /*28b0*/  PRMT R79, RZ, 0x7610, R79 ;  /* 0x00007610ff4f7816 */ /* 0x000fe2000000004f */
[----:B------:R-:W0:Y:S01]  /*28c0*/  SYNCS.PHASECHK.TRANS64.TRYWAIT P6, [UR13], R56 ;  /* 0x00000038ff0075a7 */ /* 0x000e2200080c110d */
[----:B------:R-:W-:Y:S01]  /*28d0*/  PRMT R58, RZ, 0x7610, R58 ;  /* 0x00007610ff3a7816 */ /* 0x000fe2000000003a */
[----:B------:R-:W-:Y:S01]  /*28e0*/  IMAD.WIDE R6, R71, 0x2, R6 ;  /* 0x0000000247067825 */ /* 0x000fe200078e0206 */
[----:B------:R-:W-:Y:S01]  /*28f0*/  ISETP.GE.AND P5, PT, R59, R4, PT ;  /* 0x000000043b00720c */ /* 0x000fe20003fa6270 */
[----:B0-----:R-:W-:-:S12]  /*2900*/  @!P6 BRA `(.L_x_8) ;  /* 0x00000028006ce947 */ /* 0x001fd80003800000 */
.L_x_16:
[----:B------:R-:W2:Y:S04]  /*2910*/  @!P2 LDG.E.U16 R73, desc[UR16][R6.64] ;  /* 0x000000100649a981 */ /* 0x000ea8000c1e1500 */
[----:B------:R-:W3:Y:S04]  /*2920*/  @!P4 LDG.E.U16 R79, desc[UR16][R62.64] ;  /* 0x000000103e4fc981 */ /* 0x000ee8000c1e1500 */
[----:B------:R-:W4:Y:S04]  /*2930*/  @!P3 LDG.E.U16 R54, desc[UR16][R8.64] ;  /* 0x000000100836b981 */ /* 0x000f28000c1e1500 */
[----:B------:R-:W5:Y:S01]  /*2940*/  @!P5 LDG.E.U16 R58, desc[UR16][R64.64] ;  /* 0x00000010403ad981 */ /* 0x000f62000c1e1500 */
[----:B------:R-:W-:Y:S01]  /*2950*/  ISETP.GE.AND P2, PT, R51, R4, PT ;  /* 0x000000043300720c */ /* 0x000fe20003f46270 */
[----:B------:R-:W-:Y:S01]  /*2960*/  IMAD.WIDE R10, R71, 0x2, R10 ;  /* 0x00000002470a7825 */ /* 0x000fe200078e020a */
[----:B------:R-:W-:-:S02]  /*2970*/  PRMT R56, RZ, 0x7610, R56 ;  /* 0x00007610ff387816 */ /* 0x000fc40000000038 */
[-C--:B------:R-:W-:Y:S02]  /*2980*/  ISETP.GE.AND P3, PT, R49, R4.reuse, PT ;  /* 0x000000043100720c */ /* 0x080fe40003f66270 */
[----:B------:R-:W-:-:S07]  /*2990*/  ISETP.GE.AND P4, PT, R57, R4, PT ;  /* 0x000000043900720c */ /* 0x000fce0003f86270 */
[----:B------:R-:W5:Y:S01]  /*29a0*/  @!P2 LDG.E.U16 R56, desc[UR16][R10.64] ;  /* 0x000000100a38a981 */ /* 0x000f62000c1e1500 */
[----:B------:R-:W-:Y:S01]  /*29b0*/  ISETP.GE.AND P2, PT, R55, R4, PT ;  /* 0x000000043700720c */ /* 0x000fe20003f46270 */
[C---:B------:R-:W-:Y:S01]  /*29c0*/  IMAD.WIDE R68, R71.reuse, 0x2, R68 ;  /* 0x0000000247447825 */ /* 0x040fe200078e0244 */
[----:B------:R-:W-:Y:S02]  /*29d0*/  PRMT R77, RZ, 0x7610, R77 ;  /* 0x00007610ff4d7816 */ /* 0x000fe4000000004d */
[----:B------:R-:W-:Y:S01]  /*29e0*/  PRMT R60, RZ, 0x7610, R60 ;  /* 0x00007610ff3c7816 */ /* 0x000fe2000000003c */
[----:B------:R-:W-:Y:S01]  /*29f0*/  IMAD.WIDE R66, R71, 0x2, R66 ;  /* 0x0000000247427825 */ /* 0x000fe200078e0242 */
[----:B------:R-:W-:-:S03]  /*2a00*/  PRMT R81, RZ, 0x7610, R81 ;  /* 0x00007610ff517816 */ /* 0x000fc60000000051 */
[----:B------:R-:W-:Y:S01]  /*2a10*/  IMAD.WIDE R12, R71, 0x2, R12 ;  /* 0x00000002470c7825 */ /* 0x000fe200078e020c */
[----:B------:R-:W5:Y:S03]  /*2a20*/  @!P4 LDG.E.U16 R60, desc[UR16][R66.64] ;  /* 0x00000010423cc981 */ /* 0x000f66000c1e1500 */
[C---:B------:R-:W-:Y:S01]  /*2a30*/  IMAD.WIDE R42, R47.reuse, 0x2, R42 ;  /* 0x000000022f2a7825 */ /* 0x040fe200078e022a */
[----:B------:R-:W5:Y:S04]  /*2a40*/  @!P3 LDG.E.U16 R77, desc[UR16][R12.64] ;  /* 0x000000100c4db981 */ /* 0x000f68000c1e1500 */
[----:B------:R-:W5:Y:S01]  /*2a50*/  @!P2 LDG.E.U16 R81, desc[UR16][R68.64] ;  /* 0x000000104451a981 */ /* 0x000f62000c1e1500 */
[----:B------:R-:W-:Y:S01]  /*2a60*/  BAR.SYNC.DEFER_BLOCKING 0x0 ;  /* 0x0000000000007b1d */ /* 0x000fe20000010000 */
[----:B------:R-:W-:Y:S01]  /*2a70*/  ISETP.GE.AND P2, PT, R50, R4, PT ;  /* 0x000000043200720c */ /* 0x000fe20003f46270 */
[----:B------:R-:W-:Y:S01]  /*2a80*/  IMAD.WIDE R40, R47, 0x2, R40 ;  /* 0x000000022f287825 */ /* 0x000fe200078e0228 */
[----:B------:R-:W-:-:S02]  /*2a90*/  PRMT R83, RZ, 0x7610, R83 ;  /* 0x00007610ff537816 */ /* 0x000fc40000000053 */
[----:B------:R-:W-:Y:S01]  /*2aa0*/  PRMT R85, RZ, 0x7610, R85 ;  /* 0x00007610ff557816 */ /* 0x000fe20000000055 */
[C---:B------:R-:W-:Y:S01]  /*2ab0*/  IMAD.WIDE R38, R47.reuse, 0x2, R38 ;  /* 0x000000022f267825 */ /* 0x040fe200078e0226 */
[----:B------:R-:W-:Y:S02]  /*2ac0*/  PRMT R87, RZ, 0x7610, R87 ;  /* 0x00007610ff577816 */ /* 0x000fe40000000057 */
[----:B------:R-:W-:Y:S01]  /*2ad0*/  PRMT R89, RZ, 0x7610, R89 ;  /* 0x00007610ff597816 */ /* 0x000fe20000000059 */
[C---:B------:R-:W-:Y:S01]  /*2ae0*/  IMAD.WIDE R36, R47.reuse, 0x2, R36 ;  /* 0x000000022f247825 */ /* 0x040fe200078e0224 */
[----:B------:R-:W-:Y:S02]  /*2af0*/  PRMT R91, RZ, 0x7610, R91 ;  /* 0x00007610ff5b7816 */ /* 0x000fe4000000005b */
[----:B------:R-:W-:Y:S01]  /*2b00*/  PRMT R93, RZ, 0x7610, R93 ;  /* 0x00007610ff5d7816 */ /* 0x000fe2000000005d */
[----:B------:R-:W-:Y:S01]  /*2b10*/  IMAD.WIDE R34, R47, 0x2, R34 ;  /* 0x000000022f227825 */ /* 0x000fe200078e0222 */
[----:B------:R-:W-:-:S02]  /*2b20*/  PRMT R70, RZ, 0x7610, R70 ;  /* 0x00007610ff467816 */ /* 0x000fc40000000046 */
[----:B------:R-:W-:Y:S01]  /*2b30*/  PRMT R72, RZ, 0x7610, R72 ;  /* 0x00007610ff487816 */ /* 0x000fe20000000048 */
[C---:B------:R-:W-:Y:S01]  /*2b40*/  IMAD.WIDE R32, R47.reuse, 0x2, R32 ;  /* 0x000000022f207825 */ /* 0x040fe200078e0220 */
[----:B------:R-:W-:Y:S02]  /*2b50*/  PRMT R74, RZ, 0x7610, R74 ;  /* 0x00007610ff4a7816 */ /* 0x000fe4000000004a */
[----:B------:R-:W-:Y:S01]  /*2b60*/  PRMT R80, RZ, 0x7610, R80 ;  /* 0x00007610ff507816 */ /* 0x000fe20000000050 */
[C---:B------:R-:W-:Y:S01]  /*2b70*/  IMAD.WIDE R30, R47.reuse, 0x2, R30 ;  /* 0x000000022f1e7825 */ /* 0x040fe200078e021e */
[----:B------:R-:W-:Y:S01]  /*2b80*/  PRMT R82, RZ, 0x7610, R82 ;  /* 0x00007610ff527816 */ /* 0x000fe20000000052 */
[----:B------:R-:W5:Y:S01]  /*2b90*/  @!P2 LDG.E.U16 R70, desc[UR16][R34.64] ;  /* 0x000000102246a981 */ /* 0x000f62000c1e1500 */
[----:B------:R-:W-:Y:S01]  /*2ba0*/  PRMT R84, RZ, 0x7610, R84 ;  /* 0x00007610ff547816 */ /* 0x000fe20000000054 */
[C---:B------:R-:W-:Y:S02]  /*2bb0*/  IMAD.WIDE R28, R47.reuse, 0x2, R28 ;  /* 0x000000022f1c7825 */ /* 0x040fe400078e021c */
[----:B------:R-:W5:Y:S02]  /*2bc0*/  @!P2 LDG.E.U16 R72, desc[UR16][R36.64] ;  /* 0x000000102448a981 */ /* 0x000f64000c1e1500 */
[----:B------:R-:W-:-:S02]  /*2bd0*/  IMAD.WIDE R26, R47, 0x2, R26 ;  /* 0x000000022f1a7825 */ /* 0x000fc400078e021a */
[----:B------:R-:W5:Y:S02]  /*2be0*/  @!P2 LDG.E.U16 R93, desc[UR16][R28.64] ;  /* 0x000000101c5da981 */ /* 0x000f64000c1e1500 */
[C---:B------:R-:W-:Y:S02]  /*2bf0*/  IMAD.WIDE R24, R47.reuse, 0x2, R24 ;  /* 0x000000022f187825 */ /* 0x040fe400078e0218 */
[----:B------:R-:W5:Y:S02]  /*2c00*/  @!P2 LDG.E.U16 R91, desc[UR16][R26.64] ;  /* 0x000000101a5ba981 */ /* 0x000f64000c1e1500 */
        /* <DEDUP_REMOVED lines=10> */
[----:B------:R-:W-:Y:S02]  /*2cb0*/  IMAD.WIDE R44, R47, 0x2, R44 ;  /* 0x000000022f2c7825 */ /* 0x000fe400078e022c */
[----:B------:R-:W5:Y:S04]  /*2cc0*/  @!P2 LDG.E.U16 R80, desc[UR16][R40.64] ;  /* 0x000000102850a981 */ /* 0x000f68000c1e1500 */
[----:B------:R-:W5:Y:S04]  /*2cd0*/  @!P2 LDG.E.U16 R82, desc[UR16][R42.64] ;  /* 0x000000102a52a981 */ /* 0x000f68000c1e1500 */
[----:B------:R-:W5:Y:S04]  /*2ce0*/  @!P2 LDG.E.U16 R84, desc[UR16][R44.64] ;  /* 0x000000102c54a981 */ /* 0x000f68000c1e1500 */
[----:B--2---:R0:W-:Y:S04]  /*2cf0*/  STS.U16 [R48+UR14+0x2800], R73 ;  /* 0x0028004930007988 */ /* 0x0041e8000800040e */
[----:B---3--:R1:W-:Y:S04]  /*2d00*/  STS.U16 [R48+UR14+0x2c00], R79 ;  /* 0x002c004f30007988 */ /* 0x0083e8000800040e */
[----:B----4-:R2:W-:Y:S01]  /*2d10*/  STS.U16 [R5+UR14+0x2900], R54 ;  /* 0x0029003605007988 */ /* 0x0105e2000800040e */
[----:B0-----:R-:W-:-:S03]  /*2d20*/  PRMT R73, RZ, 0x7610, R73 ;  /* 0x00007610ff497816 */ /* 0x001fc60000000049 */
[----:B-----5:R0:W-:Y:S01]  /*2d30*/  STS.U16 [R5+UR14+0x2d00], R58 ;  /* 0x002d003a05007988 */ /* 0x0201e2000800040e */
[----:B-1----:R-:W-:-:S03]  /*2d40*/  PRMT R79, RZ, 0x7610, R79 ;  /* 0x00007610ff4f7816 */ /* 0x002fc6000000004f */
[----:B------:R-:W3:Y:S01]  /*2d50*/  @!P2 LDG.E.U16 R73, desc[UR16][R14.64] ;  /* 0x000000100e49a981 */ /* 0x000ee2000c1e1500 */
[----:B--2---:R-:W-:-:S03]  /*2d60*/  PRMT R54, RZ, 0x7610, R54 ;  /* 0x00007610ff367816 */ /* 0x004fc60000000036 */
[----:B------:R-:W2:Y:S01]  /*2d70*/  @!P2 LDG.E.U16 R79, desc[UR16][R16.64] ;  /* 0x00000010104fa981 */ /* 0x000ea2000c1e1500 */
[----:B0-----:R-:W-:-:S03]  /*2d80*/  PRMT R58, RZ, 0x7610, R58 ;  /* 0x00007610ff3a7816 */ /* 0x001fc6000000003a */
[----:B------:R-:W4:Y:S04]  /*2d90*/  @!P2 LDG.E.U16 R54, desc[UR16][R30.64] ;  /* 0x000000101e36a981 */ /* 0x000f28000c1e1500 */
[----:B------:R-:W5:Y:S04]  /*2da0*/  @!P2 LDG.E.U16 R58, desc[UR16][R32.64] ;  /* 0x00000010203aa981 */ /* 0x000f68000c1e1500 */
[----:B------:R0:W-:Y:S04]  /*2db0*/  STS.U16 [R3+UR14+0x2a00], R56 ;  /* 0x002a003803007988 */ /* 0x0001e8000800040e */
[----:B------:R0:W-:Y:S04]  /*2dc0*/  STS.U16 [R3+UR14+0x2e00], R60 ;  /* 0x002e003c03007988 */ /* 0x0001e8000800040e */
[----:B------:R0:W-:Y:S04]  /*2dd0*/  STS.U16 [R78+UR14+0x2b00], R77 ;  /* 0x002b004d4e007988 */ /* 0x0001e8000800040e */
[----:B------:R0:W-:Y:S01]  /*2de0*/  STS.U16 [R78+UR14+0x2f00], R81 ;  /* 0x002f00514e007988 */ /* 0x0001e2000800040e */
[----:B------:R-:W-:-:S03]  /*2df0*/  ULEA UR13, UR5, UR14, 0x3 ;  /* 0x0000000e050d7291 */ /* 0x000fc6000f8e18ff */
[----:B------:R0:W-:Y:S04]  /*2e00*/  STS.U16 [R48+UR14+0x1a00], R70 ;  /* 0x001a004630007988 */ /* 0x0001e8000800040e */
        /* <DEDUP_REMOVED lines=10> */
[----:B------:R0:W-:Y:S01]  /*2eb0*/  STS.U16 [R48+UR14+0x1f00], R84 ;  /* 0x001f005430007988 */ /* 0x0001e2000800040e */
[----:B------:R-:W-:-:S03]  /*2ec0*/  UIADD3 UR13, UPT, UPT, UR13, 0x3000, URZ ;  /* 0x000030000d0d7890 */ /* 0x000fc6000fffe0ff */
[----:B---3--:R0:W-:Y:S04]  /*2ed0*/  STS.U16 [R48+UR14+0x1000], R73 ;  /* 0x0010004930007988 */ /* 0x0081e8000800040e */
[----:B--2---:R0:W-:Y:S04]  /*2ee0*/  STS.U16 [R48+UR14+0x1100], R79 ;  /* 0x0011004f30007988 */ /* 0x0041e8000800040e */
[----:B----4-:R0:W-:Y:S04]  /*2ef0*/  STS.U16 [R48+UR14+0x1800], R54 ;  /* 0x0018003630007988 */ /* 0x0101e8000800040e */
[----:B-----5:R0:W-:Y:S01]  /*2f00*/  STS.U16 [R48+UR14+0x1900], R58 ;  /* 0x0019003a30007988 */ /* 0x0201e2000800040e */
[----:B------:R1:W-:Y:S06]  /*2f10*/  MEMBAR.ALL.CTA ;  /* 0x0000000000007992 */ /* 0x0003ec0000008000 */
[----:B-1----:R-:W1:Y:S02]  /*2f20*/  FENCE.VIEW.ASYNC.S ;  /* 0x00000000000073c6 */ /* 0x002e640000000000 */
[----:B-1----:R-:W-:Y:S06]  /*2f30*/  BAR.SYNC.DEFER_BLOCKING 0x0 ;  /* 0x0000000000007b1d */ /* 0x002fec0000010000 */
[----:B------:R-:W-:Y:S05]  /*2f40*/  @P1 BRA `(.L_x_9) ;  /* 0x0000000000281947 */ /* 0x000fea0003800000 */
[----:B------:R-:W-:Y:S01]  /*2f50*/  UMOV UR6, UR13 ;  /* 0x0000000d00067c82 */ /* 0x000fe20008000000 */
[----:B------:R-:W-:Y:S01]  /*2f60*/  UMOV UR7, URZ ;  /* 0x000000ff00077c82 */ /* 0x000fe20008000000 */
[----:B------:R-:W-:Y:S01]  /*2f70*/  UMOV UR9, 0x40004040 ;  /* 0x4000404000097882 */ /* 0x000fe20000000000 */
[----:B------:R-:W-:Y:S01]  /*2f80*/  UMOV UR11, 0xc0004010 ;  /* 0xc0004010000b7882 */ /* 0x000fe20000000000 */
[----:B------:R-:W-:Y:S01]  /*2f90*/  UMOV UR18, 0x0 ;  /* 0x0000000000127882 */ /* 0x000fe20000000000 */
[----:B------:R-:W-:Y:S01]  /*2fa0*/  UMOV UR19, 0x4208490 ;  /* 0x0420849000137882 */ /* 0x000fe20000000000 */
[----:B------:R-:W-:Y:S01]  /*2fb0*/  UMOV UR6, UR6 ;  /* 0x0000000600067c82 */ /* 0x000fe20008000000 */
[----:B------:R1:W-:Y:S01]  /*2fc0*/  UTCHMMA gdesc[UR8], gdesc[UR10], tmem[UR15], tmem[UR18], idesc[UR19], UPT ;  /* 0x00ff120a080075ea */ /* 0x0003e2000b80000f */
[----:B------:R1:W-:Y:S01]  /*2fd0*/  UTCBAR [UR6], URZ ;  /* 0x000000ff060073e9 */ /* 0x0003e200080000ff */
[----:B------:R-:W-:Y:S02]  /*2fe0*/  NOP ;  /* 0x0000000000007918 */ /* 0x000fe40000000000 */
.L_x_9:
[----:B------:R-:W-:Y:S01]  /*2ff0*/  UIADD3 UR5, UPT, UPT, UR5, 0x1, URZ ;  /* 0x0000000105057890 */ /* 0x000fe2000fffe0ff */
[----:B------:R-:W-:Y:S02]  /*3000*/  VIADD R46, R46, 0xffffffff ;  /* 0xffffffff2e2e7836 */ /* 0x000fe40000000000 */
[----:B------:R-:W-:Y:S01]  /*3010*/  VIADD R4, R4, 0xfffffff0 ;  /* 0xfffffff004047836 */ /* 0x000fe20000000000 */
[----:B------:R-:W-:Y:S02]  /*3020*/  UISETP.GT.AND UP0, UPT, UR5, 0x1, UPT ;  /* 0x000000010500788c */ /* 0x000fe4000bf04270 */
[----:B------:R-:W-:Y:S02]  /*3030*/  ISETP.NE.U32.AND P2, PT, R46, RZ, PT ;  /* 0x000000ff2e00720c */ /* 0x000fe40003f45070 */
[----:B-1----:R-:W-:Y:S02]  /*3040*/  USEL UR6, URZ, 0x1, !UP0 ;  /* 0x00000001ff067887 */ /* 0x002fe4000c000000 */
[----:B------:R-:W-:-:S02]  /*3050*/  USEL UR5, UR5, URZ, !UP0 ;  /* 0x000000ff05057287 */ /* 0x000fc4000c000000 */
[----:B------:R-:W-:-:S03]  /*3060*/  ULOP3.LUT UR7, UR4, UR6, URZ, 0x3c, !UPT ;  /* 0x0000000604077292 */ /* 0x000fc6000f8e3cff */
[----:B------:R-:W-:-:S04]  /*3070*/  UMOV UR6, UR4 ;  /* 0x0000000400067c82 */ /* 0x000fc80008000000 */
[----:B------:R-:W-:Y:S01]  /*3080*/  UMOV UR4, UR7 ;  /* 0x0000000700047c82 */ /* 0x000fe20008000000 */
[----:B------:R-:W-:Y:S05]  /*3090*/  @P2 BRA `(.L_x_10) ;  /* 0xfffffff400dc2947 */ /* 0x000fea000383ffff */
.L_x_7:
[----:B------:R-:W-:-:S13]  /*30a0*/  ISETP.GE.AND P1, PT, R52, 0x10, PT ;  /* 0x000000103400780c */ /* 0x000fda0003f26270 */
[----:B------:R-:W-:Y:S05]  /*30b0*/  @!P1 BRA `(.L_x_11) ;  /* 0x0000000000109947 */ /* 0x000fea0003800000 */
[----:B------:R-:W-:-:S06]  /*30c0*/  USHF.L.U32 UR6, UR6, 0x1f, URZ ;  /* 0x0000001f06067899 */ /* 0x000fcc00080006ff */
[----:B0-----:R-:W-:-:S04]  /*30d0*/  IMAD.U32 R3, RZ, RZ, UR6 ;  /* 0x00000006ff037e24 */ /* 0x001fc8000f8e00ff */
[----:B------:R-:W0:Y:S02]  /*30e0*/  SYNCS.PHASECHK.TRANS64.TRYWAIT P1, [UR13], R3 ;  /* 0x00000003ff0075a7 */ /* 0x000e24000802110d */
[----:B0-----:R-:W-:Y:S05]  /*30f0*/  @!P1 BRA `(.L_x_12) ;  /* 0x00000020007c9947 */ /* 0x001fea0003800000 */
.L_x_11:
[----:B------:R-:W-:Y:S01]  /*3100*/  BAR.SYNC.DEFER_BLOCKING 0x0 ;  /* 0x0000000000007b1d */ /* 0x000fe20000010000 */
[C---:B0-----:R-:W-:Y:S01]  /*3110*/  IMAD.SHL.U32 R3, R2.reuse, 0x80, RZ ;  /* 0x0000008002037824 */ /* 0x041fe200078e00ff */
[----:B------:R-:W-:Y:S02]  /*3120*/  LOP3.LUT R69, R2, 0xf, RZ, 0xc0, !PT ;  /* 0x0000000f02457812 */ /* 0x000fe400078ec0ff */
[--C-:B------:R-:W-:Y:S02]  /*3130*/  LOP3.LUT R74, R76, 0x6, R75.reuse, 0xfe, !PT ;  /* 0x000000064c4a7812 */ /* 0x100fe400078efe4b */
[----:B------:R-:W-:Y:S01]  /*3140*/  LOP3.LUT R68, R3, 0x800, RZ, 0xc0, !PT ;  /* 0x0000080003447812 */ /* 0x000fe200078ec0ff */
[----:B------:R-:W-:Y:S01]  /*3150*/  IMAD.SHL.U32 R3, R2, 0x8, RZ ;  /* 0x0000000802037824 */ /* 0x000fe200078e00ff */
[----:B------:R-:W0:Y:S01]  /*3160*/  LDCU UR4, c[0x0][0x3b4] ;  /* 0x00007680ff0477ac */ /* 0x000e220008000800 */
[--C-:B------:R-:W-:Y:S02]  /*3170*/  LOP3.LUT R73, R76, 0x8, R75.reuse, 0xfe, !PT ;  /* 0x000000084c497812 */ /* 0x100fe400078efe4b */
[----:B------:R-:W-:Y:S01]  /*3180*/  VIADD R68, R68, UR14 ;  /* 0x0000000e44447c36 */ /* 0x000fe20008000000 */
[----:B------:R-:W-:Y:S01]  /*3190*/  LOP3.LUT R3, R3, 0x300, RZ, 0xc0, !PT ;  /* 0x0000030003037812 */ /* 0x000fe200078ec0ff */
[----:B------:R-:W1:Y:S01]  /*31a0*/  LDCU.128 UR8, c[0x0][0x390] ;  /* 0x00007200ff0877ac */ /* 0x000e620008000c00 */
[----:B------:R-:W-:Y:S01]  /*31b0*/  LOP3.LUT R72, R76, 0xc, R75, 0xfe, !PT ;  /* 0x0000000c4c487812 */ /* 0x000fe200078efe4b */
[----:B------:R-:W-:Y:S01]  /*31c0*/  IMAD R68, R69, 0x10, R68 ;  /* 0x0000001045447824 */ /* 0x000fe200078e0244 */
[----:B------:R-:W-:-:S03]  /*31d0*/  ISETP.GE.U32.AND P6, PT, R2, 0x20, PT ;  /* 0x000000200200780c */ /* 0x000fc60003fc6070 */
[----:B------:R-:W-:Y:S01]  /*31e0*/  IMAD.IADD R3, R3, 0x1, R68 ;  /* 0x0000000103037824 */ /* 0x000fe200078e0244 */
[----:B------:R-:W2:Y:S02]  /*31f0*/  @!P0 SYNCS.CCTL.IV [UR14+0x3000] ;  /* 0x00300000ff0089b1 */ /* 0x000ea4000800000e */
[----:B--2---:R-:W-:Y:S06]  /*3200*/  BAR.SYNC.DEFER_BLOCKING 0x0 ;  /* 0x0000000000007b1d */ /* 0x004fec0000010000 */
[----:B------:R-:W-:Y:S01]  /*3210*/  LDTM.16dp32bit_t0_t15.x64 R4, tmem[UR12] ;  /* 0x0000000c000479ee */ /* 0x000fe20008b00000 */
[----:B------:R-:W2:Y:S01]  /*3220*/  LDTM.16dp32bit_t16_t31.x64 R4, tmem[UR12+0x40] ;  /* 0x0000400c000479ee */ /* 0x000ea20008b20000 */
[----:B------:R-:W3:Y:S01]  /*3230*/  @!P0 SYNCS.CCTL.IV [UR14+0x3008] ;  /* 0x00300800ff0089b1 */ /* 0x000ee2000800000e */
[----:B------:R-:W-:Y:S01]  /*3240*/  NOP ;  /* 0x0000000000007918 */ /* 0x000fe20000000000 */
[----:B-1----:R-:W-:-:S02]  /*3250*/  ISETP.GE.AND P0, PT, R0, UR10, PT ;  /* 0x0000000a00007c0c */ /* 0x002fc4000bf06270 */
[----:B--2---:R-:W-:Y:S02]  /*3260*/  F2FP.BF16.F32.PACK_AB R68, R6, R4 ;  /* 0x000000040644723e */ /* 0x004fe400000010ff */
[----:B------:R-:W-:Y:S02]  /*3270*/  F2FP.BF16.F32.PACK_AB R4, R7, R5 ;  /* 0x000000050704723e */ /* 0x000fe400000010ff */
[----:B------:R-:W-:Y:S02]  /*3280*/  F2FP.BF16.F32.PACK_AB R69, R10, R8 ;  /* 0x000000080a45723e */ /* 0x000fe400000010ff */
[----:B------:R-:W-:Y:S02]  /*3290*/  F2FP.BF16.F32.PACK_AB R5, R11, R9 ;  /* 0x000000090b05723e */ /* 0x000fe400000010ff */
[----:B------:R-:W-:Y:S01]  /*32a0*/  F2FP.BF16.F32.PACK_AB R70, R14, R12 ;  /* 0x0000000c0e46723e */ /* 0x000fe200000010ff */
[----:B------:R-:W-:Y:S01]  /*32b0*/  IMAD.SHL.U32 R12, R2, 0x10, RZ ;  /* 0x00000010020c7824 */ /* 0x000fe200078e00ff */
[----:B------:R-:W-:-:S02]  /*32c0*/  F2FP.BF16.F32.PACK_AB R6, R15, R13 ;  /* 0x0000000d0f06723e */ /* 0x000fc400000010ff */
[----:B------:R-:W-:Y:S02]  /*32d0*/  F2FP.BF16.F32.PACK_AB R71, R18, R16 ;  /* 0x000000101247723e */ /* 0x000fe400000010ff */
[----:B------:R-:W-:Y:S02]  /*32e0*/  F2FP.BF16.F32.PACK_AB R7, R19, R17 ;  /* 0x000000111307723e */ /* 0x000fe400000010ff */
[----:B------:R-:W-:Y:S01]  /*32f0*/  F2FP.BF16.F32.PACK_AB R11, R35, R33 ;  /* 0x00000021230b723e */ /* 0x000fe200000010ff */
[----:B---3--:R-:W-:Y:S01]  /*3300*/  STS.128 [R3], R68 ;  /* 0x0000004403007388 */ /* 0x008fe20000000c00 */
[----:B------:R-:W-:Y:S02]  /*3310*/  LOP3.LUT R33, R12, 0x7f0, RZ, 0xc0, !PT ;  /* 0x000007f00c217812 */ /* 0x000fe400078ec0ff */
[----:B------:R-:W-:Y:S01]  /*3320*/  F2FP.BF16.F32.PACK_AB R20, R22, R20 ;  /* 0x000000141614723e */ /* 0x000fe200000010ff */
[----:B------:R-:W-:Y:S01]  /*3330*/  STS.128 [R3+0x400], R4 ;  /* 0x0004000403007388 */ /* 0x000fe20000000c00 */
[----:B------:R-:W-:-:S02]  /*3340*/  F2FP.BF16.F32.PACK_AB R22, R30, R28 ;  /* 0x0000001c1e16723e */ /* 0x000fc400000010ff */
[----:B------:R-:W-:Y:S01]  /*3350*/  F2FP.BF16.F32.PACK_AB R10, R31, R29 ;  /* 0x0000001d1f0a723e */ /* 0x000fe200000010ff */
[----:B------:R-:W-:Y:S01]  /*3360*/  BAR.SYNC.DEFER_BLOCKING 0x0 ;  /* 0x0000000000007b1d */ /* 0x000fe20000010000 */
[----:B------:R-:W-:Y:S02]  /*3370*/  F2FP.BF16.F32.PACK_AB R8, R23, R21 ;  /* 0x000000151708723e */ /* 0x000fe400000010ff */
[----:B------:R-:W-:Y:S02]  /*3380*/  F2FP.BF16.F32.PACK_AB R21, R26, R24 ;  /* 0x000000181a15723e */ /* 0x000fe400000010ff */
[----:B------:R-:W-:Y:S02]  /*3390*/  F2FP.BF16.F32.PACK_AB R9, R27, R25 ;  /* 0x000000191b09723e */ /* 0x000fe400000010ff */
[----:B------:R-:W-:Y:S01]  /*33a0*/  F2FP.BF16.F32.PACK_AB R23, R34, R32 ;  /* 0x000000202217723e */ /* 0x000fe200000010ff */
[----:B0-----:R-:W-:Y:S01]  /*33b0*/  IMAD R34, R0, UR4, RZ ;  /* 0x0000000400227c24 */ /* 0x001fe2000f8e02ff */
[----:B------:R-:W-:Y:S01]  /*33c0*/  F2FP.BF16.F32.PACK_AB R36, R38, R36 ;  /* 0x000000242624723e */ /* 0x000fe200000010ff */
[----:B------:R-:W0:Y:S01]  /*33d0*/  LDC R32, c[0x0][0x3b8] ;  /* 0x0000ee00ff207b82 */ /* 0x000e220000000800 */
[----:B------:R-:W-:-:S02]  /*33e0*/  F2FP.BF16.F32.PACK_AB R12, R39, R37 ;  /* 0x00000025270c723e */ /* 0x000fc400000010ff */
[----:B------:R-:W-:Y:S02]  /*33f0*/  F2FP.BF16.F32.PACK_AB R37, R42, R40 ;  /* 0x000000282a25723e */ /* 0x000fe400000010ff */
[----:B------:R-:W-:Y:S02]  /*3400*/  F2FP.BF16.F32.PACK_AB R13, R43, R41 ;  /* 0x000000292b0d723e */ /* 0x000fe400000010ff */
[----:B------:R-:W-:Y:S02]  /*3410*/  F2FP.BF16.F32.PACK_AB R38, R46, R44 ;  /* 0x0000002c2e26723e */ /* 0x000fe400000010ff */
[----:B------:R-:W-:Y:S02]  /*3420*/  F2FP.BF16.F32.PACK_AB R14, R47, R45 ;  /* 0x0000002d2f0e723e */ /* 0x000fe400000010ff */
[----:B------:R-:W-:Y:S02]  /*3430*/  F2FP.BF16.F32.PACK_AB R39, R50, R48 ;  /* 0x000000303227723e */ /* 0x000fe400000010ff */
[----:B------:R-:W-:Y:S01]  /*3440*/  F2FP.BF16.F32.PACK_AB R15, R51, R49 ;  /* 0x00000031330f723e */ /* 0x000fe200000010ff */
[----:B------:R-:W1:Y:S01]  /*3450*/  LDS.128 R4, [R33+UR14] ;  /* 0x0000000e21047984 */ /* 0x000e620008000c00 */
[----:B------:R-:W-:-:S02]  /*3460*/  F2FP.BF16.F32.PACK_AB R52, R54, R52 ;  /* 0x000000343634723e */ /* 0x000fc400000010ff */
[----:B------:R-:W-:Y:S01]  /*3470*/  F2FP.BF16.F32.PACK_AB R24, R55, R53 ;  /* 0x000000353718723e */ /* 0x000fe200000010ff */
[----:B------:R-:W-:Y:S01]  /*3480*/  LDS.128 R28, [R33+UR14+0x800] ;  /* 0x0008000e211c7984 */ /* 0x000fe20008000c00 */
[----:B------:R-:W-:Y:S02]  /*3490*/  F2FP.BF16.F32.PACK_AB R53, R58, R56 ;  /* 0x000000383a35723e */ /* 0x000fe400000010ff */
[----:B------:R-:W-:Y:S01]  /*34a0*/  F2FP.BF16.F32.PACK_AB R25, R59, R57 ;  /* 0x000000393b19723e */ /* 0x000fe200000010ff */
[----:B------:R-:W-:Y:S01]  /*34b0*/  BAR.SYNC.DEFER_BLOCKING 0x0 ;  /* 0x0000000000007b1d */ /* 0x000fe20000010000 */
[----:B------:R-:W-:Y:S02]  /*34c0*/  F2FP.BF16.F32.PACK_AB R54, R62, R60 ;  /* 0x0000003c3e36723e */ /* 0x000fe400000010ff */
[----:B------:R-:W-:Y:S02]  /*34d0*/  F2FP.BF16.F32.PACK_AB R26, R63, R61 ;  /* 0x0000003d3f1a723e */ /* 0x000fe400000010ff */
[----:B------:R-:W-:-:S02]  /*34e0*/  F2FP.BF16.F32.PACK_AB R55, R66, R64 ;  /* 0x000000404237723e */ /* 0x000fc400000010ff */
[----:B------:R-:W-:Y:S02]  /*34f0*/  F2FP.BF16.F32.PACK_AB R27, R67, R65 ;  /* 0x00000041431b723e */ /* 0x000fe400000010ff */
[----:B------:R-:W-:Y:S02]  /*3500*/  LOP3.LUT R17, R76, R75, RZ, 0xfc, !PT ;  /* 0x0000004b4c117212 */ /* 0x000fe400078efcff */
[C---:B------:R-:W-:Y:S02]  /*3510*/  LEA R0, P2, R34.reuse, UR8, 0x1 ;  /* 0x0000000822007c11 */ /* 0x040fe4000f8408ff */
[C---:B------:R-:W-:Y:S01]  /*3520*/  ISETP.LT.AND P1, PT, R17.reuse, UR11, !P0 ;  /* 0x0000000b11007c0c */ /* 0x040fe2000c721270 */
[----:B0-----:R-:W-:Y:S01]  /*3530*/  IMAD R35, R17, R32, RZ ;  /* 0x0000002011237224 */ /* 0x001fe200078e02ff */
[----:B------:R-:W-:Y:S02]  /*3540*/  LEA.HI.X.SX32 R34, R34, UR9, 0x1, P2 ;  /* 0x0000000922227c11 */ /* 0x000fe400090f0eff */
[----:B------:R-:W-:-:S02]  /*3550*/  LOP3.LUT R18, R76, 0x4, R75, 0xfe, !PT ;  /* 0x000000044c127812 */ /* 0x000fc400078efe4b */
[C---:B------:R-:W-:Y:S02]  /*3560*/  LEA R48, P2, R35.reuse, R0, 0x1 ;  /* 0x0000000023307211 */ /* 0x040fe400078408ff */
[C-C-:B------:R-:W-:Y:S02]  /*3570*/  LOP3.LUT R16, R76.reuse, 0xa, R75.reuse, 0xfe, !PT ;  /* 0x0000000a4c107812 */ /* 0x140fe400078efe4b */
[----:B------:R-:W-:Y:S01]  /*3580*/  LEA.HI.X.SX32 R49, R35, R34, 0x1, P2 ;  /* 0x0000002223317211 */ /* 0x000fe200010f0eff */
[----:B------:R-:W-:Y:S01]  /*3590*/  STS.128 [R3], R20 ;  /* 0x0000001403007388 */ /* 0x000fe20000000c00 */
[--C-:B------:R-:W-:Y:S01]  /*35a0*/  LOP3.LUT R19, R76, 0xe, R75.reuse, 0xfe, !PT ;  /* 0x0000000e4c137812 */ /* 0x100fe200078efe4b */
[-C--:B------:R-:W-:Y:S01]  /*35b0*/  IMAD R51, R16, R32.reuse, RZ ;  /* 0x0000002010337224 */ /* 0x080fe200078e02ff */
[----:B------:R-:W-:Y:S01]  /*35c0*/  LOP3.LUT R75, R76, 0x2, R75, 0xfe, !PT ;  /* 0x000000024c4b7812 */ /* 0x000fe200078efe4b */
[----:B------:R-:W-:Y:S01]  /*35d0*/  STS.128 [R3+0x400], R8 ;  /* 0x0004000803007388 */ /* 0x000fe20000000c00 */
[----:B------:R-:W-:Y:S02]  /*35e0*/  BAR.SYNC.DEFER_BLOCKING 0x0 ;  /* 0x0000000000007b1d */ /* 0x000fe40000010000 */
[C---:B------:R-:W-:Y:S01]  /*35f0*/  ISETP.LT.AND P2, PT, R75.reuse, UR11, !P0 ;  /* 0x0000000b4b007c0c */ /* 0x040fe2000c741270 */
[-C--:B------:R-:W-:Y:S01]  /*3600*/  IMAD R75, R75, R32.reuse, RZ ;  /* 0x000000204b4b7224 */ /* 0x080fe200078e02ff */
[----:B------:R-:W-:Y:S01]  /*3610*/  ISETP.LT.AND P4, PT, R18, UR11, !P0 ;  /* 0x0000000b12007c0c */ /* 0x000fe2000c781270 */
[----:B------:R-:W-:Y:S01]  /*3620*/  IMAD R35, R32, 0x10, R35 ;  /* 0x0000001020237824 */ /* 0x000fe200078e0223 */
[----:B------:R-:W0:Y:S04]  /*3630*/  LDS.128 R40, [R33+UR14] ;  /* 0x0000000e21287984 */ /* 0x000e280008000c00 */
[----:B------:R-:W-:Y:S01]  /*3640*/  LDS.128 R44, [R33+UR14+0x800] ;  /* 0x0008000e212c7984 */ /* 0x000fe20008000c00 */
[----:B------:R-:W-:Y:S06]  /*3650*/  BAR.SYNC.DEFER_BLOCKING 0x0 ;  /* 0x0000000000007b1d */ /* 0x000fec0000010000 */
[----:B------:R2:W-:Y:S04]  /*3660*/  STS.128 [R3], R36 ;  /* 0x0000002403007388 */ /* 0x0005e80000000c00 */
[----:B------:R3:W-:Y:S01]  /*3670*/  STS.128 [R3+0x400], R12 ;  /* 0x0004000c03007388 */ /* 0x0007e20000000c00 */
[----:B------:R-:W-:Y:S01]  /*3680*/  BAR.SYNC.DEFER_BLOCKING 0x0 ;  /* 0x0000000000007b1d */ /* 0x000fe20000010000 */
[----:B--2---:R-:W-:-:S02]  /*3690*/  IMAD R37, R74, R32, RZ ;  /* 0x000000204a257224 */ /* 0x004fc400078e02ff */
[-C--:B------:R-:W-:Y:S02]  /*36a0*/  IMAD R39, R73, R32.reuse, RZ ;  /* 0x0000002049277224 */ /* 0x080fe400078e02ff */
[-C--:B---3--:R-:W-:Y:S01]  /*36b0*/  IMAD R13, R18, R32.reuse, RZ ;  /* 0x00000020120d7224 */ /* 0x088fe200078e02ff */
[----:B------:R-:W-:Y:S01]  /*36c0*/  LOP3.LUT R18, R17, 0x7c, RZ, 0xfc, !PT ;  /* 0x0000007c11127812 */ /* 0x000fe200078efcff */
[----:B------:R-:W2:Y:S04]  /*36d0*/  LDS.128 R8, [R33+UR14] ;  /* 0x0000000e21087984 */ /* 0x000ea80008000c00 */
[----:B------:R-:W3:Y:S01]  /*36e0*/  LDS.128 R20, [R33+UR14+0x800] ;  /* 0x0008000e21147984 */ /* 0x000ee20008000c00 */
[----:B------:R-:W-:Y:S06]  /*36f0*/  BAR.SYNC.DEFER_BLOCKING 0x0 ;  /* 0x0000000000007b1d */ /* 0x000fec0000010000 */
[----:B------:R4:W-:Y:S04]  /*3700*/  STS.128 [R3], R52 ;  /* 0x0000003403007388 */ /* 0x0009e80000000c00 */
[----:B------:R5:W-:Y:S01]  /*3710*/  STS.128 [R3+0x400], R24 ;  /* 0x0004001803007388 */ /* 0x000be20000000c00 */
[----:B------:R-:W-:Y:S01]  /*3720*/  BAR.SYNC.DEFER_BLOCKING 0x0 ;  /* 0x0000000000007b1d */ /* 0x000fe20000010000 */
[----:B----4-:R-:W-:Y:S01]  /*3730*/  IMAD R53, R72, R32, RZ ;  /* 0x0000002048357224 */ /* 0x010fe200078e02ff */
[----:B-----5:R-:W-:Y:S01]  /*3740*/  LEA R24, P5, R37, R0, 0x1 ;  /* 0x0000000025187211 */ /* 0x020fe200078a08ff */
[----:B------:R-:W-:Y:S01]  /*3750*/  IMAD R3, R19, R32, RZ ;  /* 0x0000002013037224 */ /* 0x000fe200078e02ff */
[----:B------:R-:W-:-:S02]  /*3760*/  LEA R26, P3, R39, R0, 0x1 ;  /* 0x00000000271a7211 */ /* 0x000fc400078608ff */
[----:B------:R-:W-:Y:S02]  /*3770*/  LEA.HI.X.SX32 R25, R37, R34, 0x1, P5 ;  /* 0x0000002225197211 */ /* 0x000fe400028f0eff */
[----:B------:R-:W-:Y:S02]  /*3780*/  LEA R38, P5, R53, R0, 0x1 ;  /* 0x0000000035267211 */ /* 0x000fe400078a08ff */
[-C--:B------:R-:W-:Y:S02]  /*3790*/  LEA.HI.X.SX32 R27, R39, R34.reuse, 0x1, P3 ;  /* 0x00000022271b7211 */ /* 0x080fe400018f0eff */
[----:B------:R-:W-:Y:S01]  /*37a0*/  LEA.HI.X.SX32 R39, R53, R34, 0x1, P5 ;  /* 0x0000002235277211 */ /* 0x000fe200028f0eff */
[----:B-1----:R1:W-:Y:S01]  /*37b0*/  @P1 STG.E.U16 desc[UR16][R48.64], R4 ;  /* 0x0000000430001986 */ /* 0x0023e2000c101510 */
[----:B------:R-:W-:Y:S02]  /*37c0*/  LEA R14, P1, R13, R0, 0x1 ;  /* 0x000000000d0e7211 */ /* 0x000fe400078208ff */
[----:B------:R-:W-:-:S02]  /*37d0*/  ISETP.LT.AND P3, PT, R74, UR11, !P0 ;  /* 0x0000000b4a007c0c */ /* 0x000fc4000c761270 */
[----:B------:R-:W-:Y:S02]  /*37e0*/  LEA.HI.X.SX32 R15, R13, R34, 0x1, P1 ;  /* 0x000000220d0f7211 */ /* 0x000fe400008f0eff */
[----:B------:R-:W-:-:S04]  /*37f0*/  LEA R36, P1, R51, R0, 0x1 ;  /* 0x0000000033247211 */ /* 0x000fc800078208ff */
[----:B------:R-:W-:Y:S02]  /*3800*/  LEA.HI.X.SX32 R37, R51, R34, 0x1, P1 ;  /* 0x0000002233257211 */ /* 0x000fe400008f0eff */
[-C--:B-1----:R-:W-:Y:S02]  /*3810*/  LEA R48, P5, R3, R0.reuse, 0x1 ;  /* 0x0000000003307211 */ /* 0x082fe400078a08ff */
[----:B------:R-:W-:Y:S02]  /*3820*/  LEA R12, P1, R75, R0, 0x1 ;  /* 0x000000004b0c7211 */ /* 0x000fe400078208ff */
[-C--:B------:R-:W-:Y:S02]  /*3830*/  LEA.HI.X.SX32 R49, R3, R34.reuse, 0x1, P5 ;  /* 0x0000002203317211 */ /* 0x080fe400028f0eff */
[----:B------:R-:W-:Y:S02]  /*3840*/  ISETP.LT.AND P5, PT, R73, UR11, !P0 ;  /* 0x0000000b49007c0c */ /* 0x000fe4000c7a1270 */
[----:B------:R-:W-:-:S02]  /*3850*/  LEA.HI.X.SX32 R13, R75, R34, 0x1, P1 ;  /* 0x000000224b0d7211 */ /* 0x000fc400008f0eff */
[----:B------:R-:W-:Y:S02]  /*3860*/  PRMT R4, R4, 0x7632, R4 ;  /* 0x0000763204047816 */ /* 0x000fe40000000004 */
[----:B------:R-:W-:Y:S02]  /*3870*/  LOP3.LUT R3, R17, 0x10, RZ, 0xfc, !PT ;  /* 0x0000001011037812 */ /* 0x000fe400078efcff */
[----:B------:R-:W-:Y:S01]  /*3880*/  ISETP.LT.AND P1, PT, R18, UR11, !P0 ;  /* 0x0000000b12007c0c */ /* 0x000fe2000c721270 */
[----:B------:R1:W-:Y:S01]  /*3890*/  @P2 STG.E.U16 desc[UR16][R12.64], R4 ;  /* 0x000000040c002986 */ /* 0x0003e2000c101510 */
[----:B------:R-:W-:Y:S02]  /*38a0*/  ISETP.LT.AND P2, PT, R16, UR11, !P0 ;  /* 0x0000000b10007c0c */ /* 0x000fe4000c741270 */
[----:B------:R-:W-:Y:S01]  /*38b0*/  PRMT R18, R6, 0x7632, R18 ;  /* 0x0000763206127816 */ /* 0x000fe20000000012 */
[----:B------:R4:W-:Y:S01]  /*38c0*/  @P4 STG.E.U16 desc[UR16][R14.64], R5 ;  /* 0x000000050e004986 */ /* 0x0009e2000c101510 */
[----:B------:R-:W-:-:S02]  /*38d0*/  ISETP.LT.AND P4, PT, R72, UR11, !P0 ;  /* 0x0000000b48007c0c */ /* 0x000fc4000c781270 */
[----:B0-----:R-:W-:Y:S02]  /*38e0*/  PRMT R16, R40, 0x7632, R16 ;  /* 0x0000763228107816 */ /* 0x001fe40000000010 */
[----:B-1----:R-:W-:Y:S02]  /*38f0*/  PRMT R13, R5, 0x7632, R13 ;  /* 0x00007632050d7816 */ /* 0x002fe4000000000d */
[C---:B------:R-:W-:Y:S02]  /*3900*/  LOP3.LUT R12, R17.reuse, 0x14, RZ, 0xfc, !PT ;  /* 0x00000014110c7812 */ /* 0x040fe400078efcff */
[----:B----4-:R-:W-:Y:S01]  /*3910*/  LOP3.LUT R14, R17, 0x16, RZ, 0xfc, !PT ;  /* 0x00000016110e7812 */ /* 0x010fe200078efcff */
[----:B------:R0:W-:Y:S01]  /*3920*/  @P3 STG.E.U16 desc[UR16][R24.64], R13 ;  /* 0x0000000d18003986 */ /* 0x0001e2000c101510 */
[----:B------:R-:W-:Y:S02]  /*3930*/  ISETP.LT.AND P3, PT, R3, UR11, !P0 ;  /* 0x0000000b03007c0c */ /* 0x000fe4000c761270 */
[----:B------:R-:W-:Y:S01]  /*3940*/  LOP3.LUT R3, R17, 0x12, RZ, 0xfc, !PT ;  /* 0x0000001211037812 */ /* 0x000fe200078efcff */
[----:B------:R1:W-:Y:S01]  /*3950*/  @P5 STG.E.U16 desc[UR16][R26.64], R6 ;  /* 0x000000061a005986 */ /* 0x0003e2000c101510 */
[----:B------:R-:W-:-:S03]  /*3960*/  ISETP.LT.AND P5, PT, R19, UR11, !P0 ;  /* 0x0000000b13007c0c */ /* 0x000fc6000c7a1270 */
[----:B------:R-:W-:Y:S01]  /*3970*/  @P2 STG.E.U16 desc[UR16][R36.64], R18 ;  /* 0x0000001224002986 */ /* 0x000fe2000c101510 */
[----:B------:R-:W-:Y:S01]  /*3980*/  ISETP.LT.AND P2, PT, R3, UR11, !P0 ;  /* 0x0000000b03007c0c */ /* 0x000fe2000c741270 */
[----:B------:R-:W-:Y:S02]  /*3990*/  IMAD R3, R32, 0x2, R35 ;  /* 0x0000000220037824 */ /* 0x000fe400078e0223 */
[----:B------:R4:W-:Y:S01]  /*39a0*/  @P4 STG.E.U16 desc[UR16][R38.64], R7 ;  /* 0x0000000726004986 */ /* 0x0009e2000c101510 */
[----:B------:R-:W-:Y:S02]  /*39b0*/  LEA R4, P4, R35, R0, 0x1 ;  /* 0x0000000023047211 */ /* 0x000fe400078808ff */
[----:B0-----:R-:W-:Y:S02]  /*39c0*/  PRMT R24, R7, 0x7632, R24 ;  /* 0x0000763207187816 */ /* 0x001fe40000000018 */
[----:B------:R-:W-:Y:S02]  /*39d0*/  LEA.HI.X.SX32 R5, R35, R34, 0x1, P4 ;  /* 0x0000002223057211 */ /* 0x000fe400020f0eff */
[----:B------:R-:W-:Y:S01]  /*39e0*/  ISETP.LT.AND P4, PT, R12, UR11, !P0 ;  /* 0x0000000b0c007c0c */ /* 0x000fe2000c781270 */
[----:B------:R-:W-:Y:S01]  /*39f0*/  @P5 STG.E.U16 desc[UR16][R48.64], R24 ;  /* 0x0000001830005986 */ /* 0x000fe2000c101510 */
[----:B------:R-:W-:-:S02]  /*3a00*/  LEA R12, P5, R3, R0, 0x1 ;  /* 0x00000000030c7211 */ /* 0x000fc400078a08ff */
[----:B-1----:R-:W-:Y:S01]  /*3a10*/  LOP3.LUT R6, R17, 0x18, RZ, 0xfc, !PT ;  /* 0x0000001811067812 */ /* 0x002fe200078efcff */
[----:B----4-:R-:W-:Y:S01]  /*3a20*/  IMAD R7, R32, 0x2, R3 ;  /* 0x0000000220077824 */ /* 0x010fe200078e0203 */
[----:B------:R-:W-:Y:S01]  /*3a30*/  LEA.HI.X.SX32 R13, R3, R34, 0x1, P5 ;  /* 0x00000022030d7211 */ /* 0x000fe200028f0eff */
[----:B------:R0:W-:Y:S01]  /*3a40*/  @P3 STG.E.U16 desc[UR16][R4.64], R40 ;  /* 0x0000002804003986 */ /* 0x0001e2000c101510 */
[----:B------:R-:W-:Y:S01]  /*3a50*/  ISETP.LT.AND P3, PT, R6, UR11, !P0 ;  /* 0x0000000b06007c0c */ /* 0x000fe2000c761270 */
[----:B------:R-:W-:Y:S01]  /*3a60*/  IMAD R3, R32, 0x2, R7 ;  /* 0x0000000220037824 */ /* 0x000fe200078e0207 */
[C---:B------:R-:W-:Y:S01]  /*3a70*/  LEA R6, P5, R7.reuse, R0, 0x1 ;  /* 0x0000000007067211 */ /* 0x040fe200078a08ff */
[----:B------:R1:W-:Y:S01]  /*3a80*/  @P2 STG.E.U16 desc[UR16][R12.64], R16 ;  /* 0x000000100c002986 */ /* 0x0003e2000c101510 */
[----:B------:R-:W-:Y:S01]  /*3a90*/  ISETP.LT.AND P2, PT, R14, UR11, !P0 ;  /* 0x0000000b0e007c0c */ /* 0x000fe2000c741270 */
[----:B------:R-:W-:Y:S01]  /*3aa0*/  IMAD R15, R32, 0x2, R3 ;  /* 0x00000002200f7824 */ /* 0x000fe200078e0203 */
[----:B------:R-:W-:-:S02]  /*3ab0*/  LEA.HI.X.SX32 R7, R7, R34, 0x1, P5 ;  /* 0x0000002207077211 */ /* 0x000fc400028f0eff */
[----:B------:R-:W-:Y:S02]  /*3ac0*/  PRMT R18, R42, 0x7632, R18 ;  /* 0x000076322a127816 */ /* 0x000fe40000000012 */
[----:B0-----:R-:W-:Y:S01]  /*3ad0*/  LOP3.LUT R5, R17, 0x1a, RZ, 0xfc, !PT ;  /* 0x0000001a11057812 */ /* 0x001fe200078efcff */
[----:B------:R0:W-:Y:S01]  /*3ae0*/  @P4 STG.E.U16 desc[UR16][R6.64], R41 ;  /* 0x0000002906004986 */ /* 0x0001e2000c101510 */
[----:B------:R-:W-:Y:S02]  /*3af0*/  LEA R4, P5, R3, R0, 0x1 ;  /* 0x0000000003047211 */ /* 0x000fe400078a08ff */
[----:B------:R-:W-:Y:S02]  /*3b00*/  ISETP.LT.AND P4, PT, R5, UR11, !P0 ;  /* 0x0000000b05007c0c */ /* 0x000fe4000c781270 */
[----:B------:R-:W-:Y:S01]  /*3b10*/  LEA.HI.X.SX32 R5, R3, R34, 0x1, P5 ;  /* 0x0000002203057211 */ /* 0x000fe200028f0eff */
[----:B------:R-:W-:Y:S01]  /*3b20*/  IMAD R3, R32, 0x2, R15 ;  /* 0x0000000220037824 */ /* 0x000fe200078e020f */
[----:B-1----:R-:W-:-:S02]  /*3b30*/  PRMT R13, R41, 0x7632, R13 ;  /* 0x00007632290d7816 */ /* 0x002fc4000000000d */
[----:B------:R-:W-:Y:S02]  /*3b40*/  LEA R14, P5, R15, R0, 0x1 ;  /* 0x000000000f0e7211 */ /* 0x000fe400078a08ff */
[----:B------:R-:W-:Y:S01]  /*3b50*/  LOP3.LUT R12, R17, 0x1c, RZ, 0xfc, !PT ;  /* 0x0000001c110c7812 */ /* 0x000fe200078efcff */
[----:B------:R1:W-:Y:S01]  /*3b60*/  @P2 STG.E.U16 desc[UR16][R4.64], R13 ;  /* 0x0000000d04002986 */ /* 0x0003e2000c101510 */
[----:B------:R-:W-:Y:S01]  /*3b70*/  LEA.HI.X.SX32 R15, R15, R34, 0x1, P5 ;  /* 0x000000220f0f7211 */ /* 0x000fe200028f0eff */
[----:B0-----:R-:W-:Y:S01]  /*3b80*/  IMAD R7, R32, 0x2, R3 ;  /* 0x0000000220077824 */ /* 0x001fe200078e0203 */
[----:B------:R-:W-:Y:S02]  /*3b90*/  ISETP.LT.AND P2, PT, R12, UR11, !P0 ;  /* 0x0000000b0c007c0c */ /* 0x000fe4000c741270 */
[----:B------:R-:W-:Y:S01]  /*3ba0*/  LEA R12, P5, R3, R0, 0x1 ;  /* 0x00000000030c7211 */ /* 0x000fe200078a08ff */
[----:B------:R0:W-:Y:S01]  /*3bb0*/  @P3 STG.E.U16 desc[UR16][R14.64], R42 ;  /* 0x0000002a0e003986 */ /* 0x0001e2000c101510 */
[----:B------:R-:W-:-:S02]  /*3bc0*/  LOP3.LUT R6, R17, 0x20, RZ, 0xfc, !PT ;  /* 0x0000002011067812 */ /* 0x000fc400078efcff */
[----:B------:R-:W-:Y:S02]  /*3bd0*/  LOP3.LUT R16, R17, 0x1e, RZ, 0xfc, !PT ;  /* 0x0000001e11107812 */ /* 0x000fe400078efcff */
[----:B------:R-:W-:Y:S02]  /*3be0*/  ISETP.LT.AND P3, PT, R6, UR11, !P0 ;  /* 0x0000000b06007c0c */ /* 0x000fe4000c761270 */
[----:B-1----:R-:W-:Y:S01]  /*3bf0*/  LEA.HI.X.SX32 R13, R3, R34, 0x1, P5 ;  /* 0x00000022030d7211 */ /* 0x002fe200028f0eff */
[----:B------:R-:W-:Y:S01]  /*3c00*/  IMAD R3, R32, 0x2, R7 ;  /* 0x0000000220037824 */ /* 0x000fe200078e0207 */
[----:B------:R-:W-:Y:S02]  /*3c10*/  LEA R6, P5, R7, R0, 0x1 ;  /* 0x0000000007067211 */ /* 0x000fe400078a08ff */
[----:B------:R-:W-:Y:S01]  /*3c20*/  LOP3.LUT R5, R17, 0x22, RZ, 0xfc, !PT ;  /* 0x0000002211057812 */ /* 0x000fe200078efcff */
[----:B------:R1:W-:Y:S01]  /*3c30*/  @P4 STG.E.U16 desc[UR16][R12.64], R18 ;  /* 0x000000120c004986 */ /* 0x0003e2000c101510 */
[----:B------:R-:W-:Y:S01]  /*3c40*/  ISETP.LT.AND P4, PT, R16, UR11, !P0 ;  /* 0x0000000b10007c0c */ /* 0x000fe2000c781270 */
[----:B0-----:R-:W-:Y:S01]  /*3c50*/  IMAD R15, R32, 0x2, R3 ;  /* 0x00000002200f7824 */ /* 0x001fe200078e0203 */
[----:B------:R-:W-:-:S02]  /*3c60*/  LEA.HI.X.SX32 R7, R7, R34, 0x1, P5 ;  /* 0x0000002207077211 */ /* 0x000fc400028f0eff */
[----:B------:R-:W-:Y:S02]  /*3c70*/  LEA R4, P5, R3, R0, 0x1 ;  /* 0x0000000003047211 */ /* 0x000fe400078a08ff */
[----:B------:R-:W-:Y:S01]  /*3c80*/  LOP3.LUT R16, R17, 0x2e, RZ, 0xfc, !PT ;  /* 0x0000002e11107812 */ /* 0x000fe200078efcff */
[----:B------:R0:W-:Y:S01]  /*3c90*/  @P2 STG.E.U16 desc[UR16][R6.64], R43 ;  /* 0x0000002b06002986 */ /* 0x0001e2000c101510 */
[----:B------:R-:W-:Y:S02]  /*3ca0*/  ISETP.LT.AND P2, PT, R5, UR11, !P0 ;  /* 0x0000000b05007c0c */ /* 0x000fe4000c741270 */
[----:B------:R-:W-:Y:S01]  /*3cb0*/  LEA.HI.X.SX32 R5, R3, R34, 0x1, P5 ;  /* 0x0000002203057211 */ /* 0x000fe200028f0eff */
[----:B------:R-:W-:Y:S01]  /*3cc0*/  IMAD R3, R32, 0x2, R15 ;  /* 0x0000000220037824 */ /* 0x000fe200078e020f */
[----:B-1----:R-:W-:Y:S02]  /*3cd0*/  PRMT R13, R43, 0x7632, R13 ;  /* 0x000076322b0d7816 */ /* 0x002fe4000000000d */
[----:B------:R-:W-:-:S02]  /*3ce0*/  LEA R14, P5, R15, R0, 0x1 ;  /* 0x000000000f0e7211 */ /* 0x000fc400078a08ff */
[----:B------:R-:W-:Y:S01]  /*3cf0*/  LOP3.LUT R12, R17, 0x24, RZ, 0xfc, !PT ;  /* 0x00000024110c7812 */ /* 0x000fe200078efcff */
[----:B------:R1:W-:Y:S01]  /*3d00*/  @P4 STG.E.U16 desc[UR16][R4.64], R13 ;  /* 0x0000000d04004986 */ /* 0x0003e2000c101510 */
[----:B------:R-:W-:Y:S01]  /*3d10*/  LEA.HI.X.SX32 R15, R15, R34, 0x1, P5 ;  /* 0x000000220f0f7211 */ /* 0x000fe200028f0eff */
[----:B0-----:R-:W-:Y:S01]  /*3d20*/  IMAD R7, R32, 0x2, R3 ;  /* 0x0000000220077824 */ /* 0x001fe200078e0203 */
[----:B------:R-:W-:Y:S02]  /*3d30*/  ISETP.LT.AND P4, PT, R12, UR11, !P0 ;  /* 0x0000000b0c007c0c */ /* 0x000fe4000c781270 */
[----:B------:R-:W-:Y:S01]  /*3d40*/  LEA R12, P5, R3, R0, 0x1 ;  /* 0x00000000030c7211 */ /* 0x000fe200078a08ff */
[----:B--2---:R0:W-:Y:S01]  /*3d50*/  @P3 STG.E.U16 desc[UR16][R14.64], R8 ;  /* 0x000000080e003986 */ /* 0x0041e2000c101510 */
[----:B------:R-:W-:-:S04]  /*3d60*/  LOP3.LUT R6, R17, 0x28, RZ, 0xfc, !PT ;  /* 0x0000002811067812 */ /* 0x000fc800078efcff */
[----:B------:R-:W-:Y:S02]  /*3d70*/  ISETP.LT.AND P3, PT, R6, UR11, !P0 ;  /* 0x0000000b06007c0c */ /* 0x000fe4000c761270 */
[----:B-1----:R-:W-:Y:S01]  /*3d80*/  LEA.HI.X.SX32 R13, R3, R34, 0x1, P5 ;  /* 0x00000022030d7211 */ /* 0x002fe200028f0eff */
[----:B------:R-:W-:Y:S01]  /*3d90*/  IMAD R3, R32, 0x2, R7 ;  /* 0x0000000220037824 */ /* 0x000fe200078e0207 */
[----:B------:R-:W-:Y:S02]  /*3da0*/  LEA R18, P5, R7, R0, 0x1 ;  /* 0x0000000007127211 */ /* 0x000fe400078a08ff */
[----:B------:R-:W-:Y:S01]  /*3db0*/  PRMT R5, R8, 0x7632, R5 ;  /* 0x0000763208057816 */ /* 0x000fe20000000005 */
[----:B------:R-:W-:Y:S01]  /*3dc0*/  IMAD R25, R32, 0x2, R3 ;  /* 0x0000000220197824 */ /* 0x000fe200078e0203 */
[----:B------:R-:W-:Y:S02]  /*3dd0*/  LOP3.LUT R6, R17, 0x26, RZ, 0xfc, !PT ;  /* 0x0000002611067812 */ /* 0x000fe400078efcff */
[----:B------:R-:W-:Y:S01]  /*3de0*/  LEA.HI.X.SX32 R19, R7, R34, 0x1, P5 ;  /* 0x0000002207137211 */ /* 0x000fe200028f0eff */
[----:B------:R1:W-:Y:S01]  /*3df0*/  @P2 STG.E.U16 desc[UR16][R12.64], R5 ;  /* 0x000000050c002986 */ /* 0x0003e2000c101510 */
[----:B------:R-:W-:-:S02]  /*3e00*/  LOP3.LUT R4, R17, 0x2a, RZ, 0xfc, !PT ;  /* 0x0000002a11047812 */ /* 0x000fc400078efcff */
[----:B------:R-:W-:Y:S01]  /*3e10*/  ISETP.LT.AND P2, PT, R6, UR11, !P0 ;  /* 0x0000000b06007c0c */ /* 0x000fe2000c741270 */
[----:B------:R2:W-:Y:S01]  /*3e20*/  @P4 STG.E.U16 desc[UR16][R18.64], R9 ;  /* 0x0000000912004986 */ /* 0x0005e2000c101510 */
[----:B------:R-:W-:Y:S02]  /*3e30*/  ISETP.LT.AND P4, PT, R4, UR11, !P0 ;  /* 0x0000000b04007c0c */ /* 0x000fe4000c781270 */
[----:B0-----:R-:W-:Y:S01]  /*3e40*/  LEA R14, P5, R3, R0, 0x1 ;  /* 0x00000000030e7211 */ /* 0x001fe200078a08ff */
[----:B------:R-:W0:Y:S01]  /*3e50*/  LDS.128 R4, [R33+UR14] ;  /* 0x0000000e21047984 */ /* 0x000e220008000c00 */
[----:B------:R-:W-:Y:S02]  /*3e60*/  LOP3.LUT R8, R17, 0x2c, RZ, 0xfc, !PT ;  /* 0x0000002c11087812 */ /* 0x000fe400078efcff */
[----:B------:R-:W-:Y:S01]  /*3e70*/  LEA.HI.X.SX32 R15, R3, R34, 0x1, P5 ;  /* 0x00000022030f7211 */ /* 0x000fe200028f0eff */
[----:B------:R-:W-:Y:S01]  /*3e80*/  IMAD R3, R32, 0x2, R25 ;  /* 0x0000000220037824 */ /* 0x000fe200078e0219 */
[----:B------:R-:W-:-:S02]  /*3e90*/  LEA R24, P5, R25, R0, 0x1 ;  /* 0x0000000019187211 */ /* 0x000fc400078a08ff */
[----:B-1----:R-:W-:Y:S01]  /*3ea0*/  LOP3.LUT R12, R17, 0x30, RZ, 0xfc, !PT ;  /* 0x00000030110c7812 */ /* 0x002fe200078efcff */
[----:B------:R-:W-:Y:S01]  /*3eb0*/  IMAD R13, R32, 0x2, R3 ;  /* 0x00000002200d7824 */ /* 0x000fe200078e0203 */
[----:B--2---:R-:W-:Y:S02]  /*3ec0*/  PRMT R19, R9, 0x7632, R19 ;  /* 0x0000763209137816 */ /* 0x004fe40000000013 */
[----:B------:R-:W-:-:S03]  /*3ed0*/  LEA.HI.X.SX32 R25, R25, R34, 0x1, P5 ;  /* 0x0000002219197211 */ /* 0x000fc600028f0eff */
[----:B------:R1:W-:Y:S01]  /*3ee0*/  @P2 STG.E.U16 desc[UR16][R14.64], R19 ;  /* 0x000000130e002986 */ /* 0x0003e2000c101510 */
[----:B------:R-:W-:Y:S02]  /*3ef0*/  ISETP.LT.AND P2, PT, R8, UR11, !P0 ;  /* 0x0000000b08007c0c */ /* 0x000fe4000c741270 */
[C---:B------:R-:W-:Y:S01]  /*3f00*/  LEA R8, P5, R3.reuse, R0, 0x1 ;  /* 0x0000000003087211 */ /* 0x040fe200078a08ff */
[----:B------:R2:W-:Y:S01]  /*3f10*/  @P3 STG.E.U16 desc[UR16][R24.64], R10 ;  /* 0x0000000a18003986 */ /* 0x0005e2000c101510 */
[----:B------:R-:W-:Y:S02]  /*3f20*/  ISETP.LT.AND P3, PT, R12, UR11, !P0 ;  /* 0x0000000b0c007c0c */ /* 0x000fe4000c761270 */
[----:B------:R-:W-:Y:S01]  /*3f30*/  LEA.HI.X.SX32 R9, R3, R34, 0x1, P5 ;  /* 0x0000002203097211 */ /* 0x000fe200028f0eff */
[----:B------:R-:W-:Y:S01]  /*3f40*/  IMAD R3, R32, 0x2, R13 ;  /* 0x0000000220037824 */ /* 0x000fe200078e020d */
[C---:B------:R-:W-:Y:S02]  /*3f50*/  LEA R12, P5, R13.reuse, R0, 0x1 ;  /* 0x000000000d0c7211 */ /* 0x040fe400078a08ff */
[----:B-1----:R-:W-:Y:S01]  /*3f60*/  PRMT R15, R10, 0x7632, R15 ;  /* 0x000076320a0f7816 */ /* 0x002fe2000000000f */
[----:B------:R-:W-:Y:S01]  /*3f70*/  IMAD R19, R32, 0x2, R3 ;  /* 0x0000000220137824 */ /* 0x000fe200078e0203 */
[----:B------:R-:W-:-:S02]  /*3f80*/  LEA.HI.X.SX32 R13, R13, R34, 0x1, P5 ;  /* 0x000000220d0d7211 */ /* 0x000fc400028f0eff */
[----:B------:R-:W-:Y:S01]  /*3f90*/  LEA R14, P5, R3, R0, 0x1 ;  /* 0x00000000030e7211 */ /* 0x000fe200078a08ff */
[----:B------:R1:W-:Y:S01]  /*3fa0*/  @P4 STG.E.U16 desc[UR16][R8.64], R15 ;  /* 0x0000000f08004986 */ /* 0x0003e2000c101510 */
[----:B------:R-:W-:Y:S02]  /*3fb0*/  ISETP.LT.AND P4, PT, R16, UR11, !P0 ;  /* 0x0000000b10007c0c */ /* 0x000fe4000c781270 */
[----:B--2---:R-:W-:Y:S01]  /*3fc0*/  LOP3.LUT R10, R17, 0x32, RZ, 0xfc, !PT ;  /* 0x00000032110a7812 */ /* 0x004fe200078efcff */
[----:B------:R2:W-:Y:S01]  /*3fd0*/  @P2 STG.E.U16 desc[UR16][R12.64], R11 ;  /* 0x0000000b0c002986 */ /* 0x0005e2000c101510 */
[----:B---3--:R-:W-:Y:S02]  /*3fe0*/  PRMT R16, R21, 0x7632, R16 ;  /* 0x0000763215107816 */ /* 0x008fe40000000010 */
[----:B------:R-:W-:Y:S02]  /*3ff0*/  ISETP.LT.AND P2, PT, R10, UR11, !P0 ;  /* 0x0000000b0a007c0c */ /* 0x000fe4000c741270 */
[----:B------:R-:W-:-:S02]  /*4000*/  LOP3.LUT R10, R17, 0x38, RZ, 0xfc, !PT ;  /* 0x00000038110a7812 */ /* 0x000fc400078efcff */
[----:B-1----:R-:W-:Y:S01]  /*4010*/  LEA.HI.X.SX32 R15, R3, R34, 0x1, P5 ;  /* 0x00000022030f7211 */ /* 0x002fe200028f0eff */
[C---:B------:R-:W-:Y:S01]  /*4020*/  IMAD R3, R32.reuse, 0x2, R19 ;  /* 0x0000000220037824 */ /* 0x040fe200078e0213 */
[----:B------:R-:W-:Y:S02]  /*4030*/  PRMT R9, R11, 0x7632, R9 ;  /* 0x000076320b097816 */ /* 0x000fe40000000009 */
[----:B------:R-:W-:Y:S01]  /*4040*/  LEA R18, P5, R19, R0, 0x1 ;  /* 0x0000000013127211 */ /* 0x000fe200078a08ff */
[----:B--2---:R-:W-:Y:S01]  /*4050*/  IMAD R11, R32, 0x2, R3 ;  /* 0x00000002200b7824 */ /* 0x004fe200078e0203 */
[----:B------:R-:W-:Y:S01]  /*4060*/  LOP3.LUT R8, R17, 0x34, RZ, 0xfc, !PT ;  /* 0x0000003411087812 */ /* 0x000fe200078efcff */
[----:B------:R1:W-:Y:S01]  /*4070*/  @P4 STG.E.U16 desc[UR16][R14.64], R9 ;  /* 0x000000090e004986 */ /* 0x0003e2000c101510 */
[----:B------:R-:W-:Y:S02]  /*4080*/  LEA.HI.X.SX32 R19, R19, R34, 0x1, P5 ;  /* 0x0000002213137211 */ /* 0x000fe400028f0eff */
[----:B------:R-:W-:-:S02]  /*4090*/  ISETP.LT.AND P4, PT, R8, UR11, !P0 ;  /* 0x0000000b08007c0c */ /* 0x000fc4000c781270 */
[----:B------:R-:W-:Y:S01]  /*40a0*/  LEA R8, P5, R3, R0, 0x1 ;  /* 0x0000000003087211 */ /* 0x000fe200078a08ff */
[----:B0-----:R0:W-:Y:S01]  /*40b0*/  @P3 STG.E.U16 desc[UR16][R18.64], R4 ;  /* 0x0000000412003986 */ /* 0x0011e2000c101510 */
[----:B------:R-:W-:Y:S02]  /*40c0*/  PRMT R13, R4, 0x7632, R13 ;  /* 0x00007632040d7816 */ /* 0x000fe4000000000d */
[----:B------:R-:W-:Y:S02]  /*40d0*/  LOP3.LUT R12, R17, 0x36, RZ, 0xfc, !PT ;  /* 0x00000036110c7812 */ /* 0x000fe400078efcff */
[----:B------:R-:W-:Y:S02]  /*40e0*/  ISETP.LT.AND P3, PT, R10, UR11, !P0 ;  /* 0x0000000b0a007c0c */ /* 0x000fe4000c761270 */
[----:B-1----:R-:W-:Y:S01]  /*40f0*/  LEA.HI.X.SX32 R9, R3, R34, 0x1, P5 ;  /* 0x0000002203097211 */ /* 0x002fe200028f0eff */
[----:B------:R-:W-:Y:S01]  /*4100*/  IMAD R3, R32, 0x2, R11 ;  /* 0x0000000220037824 */ /* 0x000fe200078e020b */
[----:B------:R-:W-:-:S03]  /*4110*/  LEA R10, P5, R11, R0, 0x1 ;  /* 0x000000000b0a7211 */ /* 0x000fc600078a08ff */
[----:B------:R1:W-:Y:S01]  /*4120*/  @P2 STG.E.U16 desc[UR16][R8.64], R13 ;  /* 0x0000000d08002986 */ /* 0x0003e2000c101510 */
[----:B------:R-:W-:Y:S01]  /*4130*/  ISETP.LT.AND P2, PT, R12, UR11, !P0 ;  /* 0x0000000b0c007c0c */ /* 0x000fe2000c741270 */
[----:B------:R-:W-:Y:S01]  /*4140*/  IMAD R15, R32, 0x2, R3 ;  /* 0x00000002200f7824 */ /* 0x000fe200078e0203 */
[----:B------:R-:W-:Y:S02]  /*4150*/  LEA.HI.X.SX32 R11, R11, R34, 0x1, P5 ;  /* 0x000000220b0b7211 */ /* 0x000fe400028f0eff */
[----:B------:R-:W-:Y:S02]  /*4160*/  LEA R12, P5, R3, R0, 0x1 ;  /* 0x00000000030c7211 */ /* 0x000fe400078a08ff */
[----:B0-----:R-:W-:Y:S01]  /*4170*/  LOP3.LUT R4, R17, 0x3a, RZ, 0xfc, !PT ;  /* 0x0000003a11047812 */ /* 0x001fe200078efcff */
[----:B------:R0:W-:Y:S03]  /*4180*/  @P4 STG.E.U16 desc[UR16][R10.64], R5 ;  /* 0x000000050a004986 */ /* 0x0001e6000c101510 */
[----:B------:R-:W-:-:S02]  /*4190*/  ISETP.LT.AND P4, PT, R4, UR11, !P0 ;  /* 0x0000000b04007c0c */ /* 0x000fc4000c781270 */
[----:B-1----:R-:W-:Y:S01]  /*41a0*/  LEA.HI.X.SX32 R13, R3, R34, 0x1, P5 ;  /* 0x00000022030d7211 */ /* 0x002fe200028f0eff */
[C---:B------:R-:W-:Y:S01]  /*41b0*/  IMAD R3, R32.reuse, 0x2, R15 ;  /* 0x0000000220037824 */ /* 0x040fe200078e020f */
[----:B------:R-:W-:Y:S02]  /*41c0*/  PRMT R9, R5, 0x7632, R9 ;  /* 0x0000763205097816 */ /* 0x000fe40000000009 */
[----:B------:R-:W-:Y:S02]  /*41d0*/  LEA R14, P5, R15, R0, 0x1 ;  /* 0x000000000f0e7211 */ /* 0x000fe400078a08ff */
[----:B------:R-:W-:Y:S01]  /*41e0*/  LOP3.LUT R4, R17, 0x3c, RZ, 0xfc, !PT ;  /* 0x0000003c11047812 */ /* 0x000fe200078efcff */
[----:B------:R1:W-:Y:S01]  /*41f0*/  @P2 STG.E.U16 desc[UR16][R12.64], R9 ;  /* 0x000000090c002986 */ /* 0x0003e2000c101510 */
[----:B------:R-:W-:Y:S01]  /*4200*/  LEA.HI.X.SX32 R15, R15, R34, 0x1, P5 ;  /* 0x000000220f0f7211 */ /* 0x000fe200028f0eff */
[----:B0-----:R-:W-:Y:S01]  /*4210*/  IMAD R5, R32, 0x2, R3 ;  /* 0x0000000220057824 */ /* 0x001fe200078e0203 */
[----:B------:R-:W-:-:S02]  /*4220*/  ISETP.LT.AND P2, PT, R4, UR11, !P0 ;  /* 0x0000000b04007c0c */ /* 0x000fc4000c741270 */
[----:B------:R-:W-:Y:S01]  /*4230*/  LEA R8, P5, R3, R0, 0x1 ;  /* 0x0000000003087211 */ /* 0x000fe200078a08ff */
[----:B------:R0:W-:Y:S01]  /*4240*/  @P3 STG.E.U16 desc[UR16][R14.64], R6 ;  /* 0x000000060e003986 */ /* 0x0001e2000c101510 */
[----:B------:R-:W-:Y:S02]  /*4250*/  LOP3.LUT R4, R17, 0x40, RZ, 0xfc, !PT ;  /* 0x0000004011047812 */ /* 0x000fe400078efcff */
[----:B------:R-:W-:Y:S02]  /*4260*/  PRMT R11, R6, 0x7632, R11 ;  /* 0x00007632060b7816 */ /* 0x000fe4000000000b */
[----:B------:R-:W-:Y:S02]  /*4270*/  ISETP.LT.AND P3, PT, R4, UR11, !P0 ;  /* 0x0000000b04007c0c */ /* 0x000fe4000c761270 */
[----:B-1----:R-:W-:Y:S01]  /*4280*/  LEA.HI.X.SX32 R9, R3, R34, 0x1, P5 ;  /* 0x0000002203097211 */ /* 0x002fe200028f0eff */
[----:B------:R-:W-:Y:S01]  /*4290*/  IMAD R3, R32, 0x2, R5 ;  /* 0x0000000220037824 */ /* 0x000fe200078e0205 */
[----:B------:R-:W-:-:S02]  /*42a0*/  LOP3.LUT R10, R17, 0x3e, RZ, 0xfc, !PT ;  /* 0x0000003e110a7812 */ /* 0x000fc400078efcff */
[C---:B------:R-:W-:Y:S01]  /*42b0*/  LEA R4, P5, R5.reuse, R0, 0x1 ;  /* 0x0000000005047211 */ /* 0x040fe200078a08ff */
        /* <DEDUP_REMOVED lines=10> */
[----:B------:R-:W-:Y:S02]  /*4360*/  LEA R12, P5, R13, R0, 0x1 ;  /* 0x000000000d0c7211 */ /* 0x000fe400078a08ff */
[----:B------:R-:W-:Y:S02]  /*4370*/  PRMT R9, R7, 0x7632, R9 ;  /* 0x0000763207097816 */ /* 0x000fe40000000009 */
[----:B------:R-:W-:Y:S01]  /*4380*/  LEA.HI.X.SX32 R13, R13, R34, 0x1, P5 ;  /* 0x000000220d0d7211 */ /* 0x000fe200028f0eff */
[----:B0-----:R-:W-:Y:S01]  /*4390*/  IMAD R5, R32, 0x2, R3 ;  /* 0x0000000220057824 */ /* 0x001fe200078e0203 */
[----:B------:R-:W-:Y:S01]  /*43a0*/  LOP3.LUT R6, R17, 0x44, RZ, 0xfc, !PT ;  /* 0x0000004411067812 */ /* 0x000fe200078efcff */
[----:B------:R0:W-:Y:S01]  /*43b0*/  @P4 STG.E.U16 desc[UR16][R10.64], R9 ;  /* 0x000000090a004986 */ /* 0x0001e2000c101510 */
[----:B------:R-:W-:-:S02]  /*43c0*/  LEA R8, P5, R3, R0, 0x1 ;  /* 0x0000000003087211 */ /* 0x000fc400078a08ff */
[C---:B------:R-:W-:Y:S01]  /*43d0*/  LOP3.LUT R4, R17.reuse, 0x48, RZ, 0xfc, !PT ;  /* 0x0000004811047812 */ /* 0x040fe200078efcff */
[----:B------:R1:W-:Y:S01]  /*43e0*/  @P3 STG.E.U16 desc[UR16][R12.64], R28 ;  /* 0x0000001c0c003986 */ /* 0x0003e2000c101510 */
[----:B------:R-:W-:Y:S02]  /*43f0*/  ISETP.LT.AND P4, PT, R6, UR11, !P0 ;  /* 0x0000000b06007c0c */ /* 0x000fe4000c781270 */
[----:B------:R-:W-:Y:S02]  /*4400*/  ISETP.LT.AND P3, PT, R4, UR11, !P0 ;  /* 0x0000000b04007c0c */ /* 0x000fe4000c761270 */
[C---:B------:R-:W-:Y:S02]  /*4410*/  LOP3.LUT R6, R17.reuse, 0x46, RZ, 0xfc, !PT ;  /* 0x0000004611067812 */ /* 0x040fe400078efcff */
[----:B------:R-:W-:Y:S02]  /*4420*/  LOP3.LUT R7, R17, 0x4a, RZ, 0xfc, !PT ;  /* 0x0000004a11077812 */ /* 0x000fe400078efcff */
[----:B0-----:R-:W-:Y:S01]  /*4430*/  LEA.HI.X.SX32 R9, R3, R34, 0x1, P5 ;  /* 0x0000002203097211 */ /* 0x001fe200028f0eff */
[----:B------:R-:W-:Y:S01]  /*4440*/  IMAD R3, R32, 0x2, R5 ;  /* 0x0000000220037824 */ /* 0x000fe200078e0205 */
[----:B------:R-:W-:-:S02]  /*4450*/  LEA R4, P5, R5, R0, 0x1 ;  /* 0x0000000005047211 */ /* 0x000fc400078a08ff */
[----:B-1----:R-:W-:Y:S01]  /*4460*/  PRMT R13, R28, 0x7632, R13 ;  /* 0x000076321c0d7816 */ /* 0x002fe2000000000d */
[----:B------:R-:W-:Y:S01]  /*4470*/  IMAD R11, R32, 0x2, R3 ;  /* 0x00000002200b7824 */ /* 0x000fe200078e0203 */
[----:B------:R-:W-:Y:S02]  /*4480*/  LEA.HI.X.SX32 R5, R5, R34, 0x1, P5 ;  /* 0x0000002205057211 */ /* 0x000fe400028f0eff */
[----:B------:R-:W-:Y:S01]  /*4490*/  LOP3.LUT R12, R17, 0x4e, RZ, 0xfc, !PT ;  /* 0x0000004e110c7812 */ /* 0x000fe200078efcff */
[----:B------:R0:W-:Y:S01]  /*44a0*/  @P2 STG.E.U16 desc[UR16][R8.64], R13 ;  /* 0x0000000d08002986 */ /* 0x0001e2000c101510 */
[----:B------:R-:W-:Y:S02]  /*44b0*/  ISETP.LT.AND P2, PT, R6, UR11, !P0 ;  /* 0x0000000b06007c0c */ /* 0x000fe4000c741270 */
[----:B------:R-:W-:Y:S01]  /*44c0*/  LEA R6, P5, R3, R0, 0x1 ;  /* 0x0000000003067211 */ /* 0x000fe200078a08ff */
[----:B------:R1:W-:Y:S01]  /*44d0*/  @P4 STG.E.U16 desc[UR16][R4.64], R29 ;  /* 0x0000001d04004986 */ /* 0x0003e2000c101510 */
[----:B------:R-:W-:-:S02]  /*44e0*/  ISETP.LT.AND P4, PT, R7, UR11, !P0 ;  /* 0x0000000b07007c0c */ /* 0x000fc4000c781270 */
[----:B------:R-:W-:Y:S01]  /*44f0*/  LEA.HI.X.SX32 R7, R3, R34, 0x1, P5 ;  /* 0x0000002203077211 */ /* 0x000fe200028f0eff */
[----:B------:R-:W-:Y:S01]  /*4500*/  IMAD R3, R32, 0x2, R11 ;  /* 0x0000000220037824 */ /* 0x000fe200078e020b */
[----:B------:R-:W-:Y:S02]  /*4510*/  LEA R10, P5, R11, R0, 0x1 ;  /* 0x000000000b0a7211 */ /* 0x000fe400078a08ff */
[----:B0-----:R-:W-:Y:S02]  /*4520*/  PRMT R9, R29, 0x7632, R9 ;  /* 0x000076321d097816 */ /* 0x001fe40000000009 */
[----:B------:R-:W-:Y:S02]  /*4530*/  LOP3.LUT R8, R17, 0x4c, RZ, 0xfc, !PT ;  /* 0x0000004c11087812 */ /* 0x000fe400078efcff */
[----:B------:R-:W-:Y:S01]  /*4540*/  LEA.HI.X.SX32 R11, R11, R34, 0x1, P5 ;  /* 0x000000220b0b7211 */ /* 0x000fe200028f0eff */
[----:B------:R0:W-:Y:S01]  /*4550*/  @P2 STG.E.U16 desc[UR16][R6.64], R9 ;  /* 0x0000000906002986 */ /* 0x0001e2000c101510 */
[----:B------:R-:W-:Y:S01]  /*4560*/  ISETP.LT.AND P2, PT, R8, UR11, !P0 ;  /* 0x0000000b08007c0c */ /* 0x000fe2000c741270 */
[----:B-1----:R-:W-:Y:S01]  /*4570*/  IMAD R5, R32, 0x2, R3 ;  /* 0x0000000220057824 */ /* 0x002fe200078e0203 */
[----:B------:R-:W-:Y:S01]  /*4580*/  LEA R8, P5, R3, R0, 0x1 ;  /* 0x0000000003087211 */ /* 0x000fe200078a08ff */
[----:B------:R1:W-:Y:S01]  /*4590*/  @P3 STG.E.U16 desc[UR16][R10.64], R30 ;  /* 0x0000001e0a003986 */ /* 0x0003e2000c101510 */
[----:B------:R-:W-:-:S02]  /*45a0*/  LOP3.LUT R4, R17, 0x50, RZ, 0xfc, !PT ;  /* 0x0000005011047812 */ /* 0x000fc400078efcff */
[----:B------:R-:W-:Y:S02]  /*45b0*/  PRMT R13, R30, 0x7632, R13 ;  /* 0x000076321e0d7816 */ /* 0x000fe4000000000d */
[----:B------:R-:W-:Y:S02]  /*45c0*/  ISETP.LT.AND P3, PT, R4, UR11, !P0 ;  /* 0x0000000b04007c0c */ /* 0x000fe4000c761270 */
[----:B0-----:R-:W-:Y:S01]  /*45d0*/  LEA.HI.X.SX32 R9, R3, R34, 0x1, P5 ;  /* 0x0000002203097211 */ /* 0x001fe200028f0eff */
[----:B------:R-:W-:Y:S01]  /*45e0*/  IMAD R3, R32, 0x2, R5 ;  /* 0x0000000220037824 */ /* 0x000fe200078e0205 */
[----:B------:R-:W-:Y:S02]  /*45f0*/  LEA R4, P5, R5, R0, 0x1 ;  /* 0x0000000005047211 */ /* 0x000fe400078a08ff */
[----:B------:R-:W-:Y:S01]  /*4600*/  LOP3.LUT R7, R17, 0x52, RZ, 0xfc, !PT ;  /* 0x0000005211077812 */ /* 0x000fe200078efcff */
[----:B------:R0:W-:Y:S01]  /*4610*/  @P4 STG.E.U16 desc[UR16][R8.64], R13 ;  /* 0x0000000d08004986 */ /* 0x0001e2000c101510 */
[----:B------:R-:W-:Y:S01]  /*4620*/  ISETP.LT.AND P4, PT, R12, UR11, !P0 ;  /* 0x0000000b0c007c0c */ /* 0x000fe2000c781270 */
[----:B-1----:R-:W-:Y:S01]  /*4630*/  IMAD R11, R32, 0x2, R3 ;  /* 0x00000002200b7824 */ /* 0x002fe200078e0203 */
[----:B------:R-:W-:-:S02]  /*4640*/  LEA.HI.X.SX32 R5, R5, R34, 0x1, P5 ;  /* 0x0000002205057211 */ /* 0x000fc400028f0eff */
[----:B------:R-:W-:Y:S02]  /*4650*/  LEA R6, P5, R3, R0, 0x1 ;  /* 0x0000000003067211 */ /* 0x000fe400078a08ff */
[----:B------:R-:W-:Y:S01]  /*4660*/  LOP3.LUT R12, R17, 0x56, RZ, 0xfc, !PT ;  /* 0x00000056110c7812 */ /* 0x000fe200078efcff */
[----:B------:R1:W-:Y:S01]  /*4670*/  @P2 STG.E.U16 desc[UR16][R4.64], R31 ;  /* 0x0000001f04002986 */ /* 0x0003e2000c101510 */
[----:B------:R-:W-:Y:S02]  /*4680*/  ISETP.LT.AND P2, PT, R7, UR11, !P0 ;  /* 0x0000000b07007c0c */ /* 0x000fe4000c741270 */
[----:B------:R-:W-:Y:S01]  /*4690*/  LEA.HI.X.SX32 R7, R3, R34, 0x1, P5 ;  /* 0x0000002203077211 */ /* 0x000fe200028f0eff */
[----:B------:R-:W-:Y:S01]  /*46a0*/  IMAD R3, R32, 0x2, R11 ;  /* 0x0000000220037824 */ /* 0x000fe200078e020b */
[----:B0-----:R-:W-:Y:S02]  /*46b0*/  PRMT R9, R31, 0x7632, R9 ;  /* 0x000076321f097816 */ /* 0x001fe40000000009 */
[----:B------:R-:W-:-:S02]  /*46c0*/  LEA R10, P5, R11, R0, 0x1 ;  /* 0x000000000b0a7211 */ /* 0x000fc400078a08ff */
[----:B------:R-:W-:Y:S01]  /*46d0*/  LOP3.LUT R8, R17, 0x54, RZ, 0xfc, !PT ;  /* 0x0000005411087812 */ /* 0x000fe200078efcff */
[----:B------:R0:W-:Y:S01]  /*46e0*/  @P4 STG.E.U16 desc[UR16][R6.64], R9 ;  /* 0x0000000906004986 */ /* 0x0001e2000c101510 */
[----:B------:R-:W-:Y:S01]  /*46f0*/  LEA.HI.X.SX32 R11, R11, R34, 0x1, P5 ;  /* 0x000000220b0b7211 */ /* 0x000fe200028f0eff */
[----:B-1----:R-:W-:Y:S01]  /*4700*/  IMAD R5, R32, 0x2, R3 ;  /* 0x0000000220057824 */ /* 0x002fe200078e0203 */
[----:B------:R-:W-:Y:S02]  /*4710*/  ISETP.LT.AND P4, PT, R8, UR11, !P0 ;  /* 0x0000000b08007c0c */ /* 0x000fe4000c781270 */
[----:B------:R-:W-:Y:S01]  /*4720*/  LEA R8, P5, R3, R0, 0x1 ;  /* 0x0000000003087211 */ /* 0x000fe200078a08ff */
[----:B------:R1:W-:Y:S01]  /*4730*/  @P3 STG.E.U16 desc[UR16][R10.64], R44 ;  /* 0x0000002c0a003986 */ /* 0x0003e2000c101510 */
[----:B------:R-:W-:Y:S02]  /*4740*/  LOP3.LUT R4, R17, 0x58, RZ, 0xfc, !PT ;  /* 0x0000005811047812 */ /* 0x000fe400078efcff */
[----:B------:R-:W-:-:S02]  /*4750*/  PRMT R13, R44, 0x7632, R13 ;  /* 0x000076322c0d7816 */ /* 0x000fc4000000000d */
        /* <DEDUP_REMOVED lines=28> */
[C---:B------:R-:W-:Y:S01]  /*4920*/  IMAD R3, R32.reuse, 0x2, R5 ;  /* 0x0000000220037824 */ /* 0x040fe200078e0205 */
[----:B------:R-:W-:Y:S02]  /*4930*/  LEA R4, P5, R5, R0, 0x1 ;  /* 0x0000000005047211 */ /* 0x000fe400078a08ff */
[----:B------:R-:W-:Y:S01]  /*4940*/  LOP3.LUT R7, R17, 0x62, RZ, 0xfc, !PT ;  /* 0x0000006211077812 */ /* 0x000fe200078efcff */
[----:B------:R0:W-:Y:S01]  /*4950*/  @P4 STG.E.U16 desc[UR16][R8.64], R13 ;  /* 0x0000000d08004986 */ /* 0x0001e2000c101510 */
[----:B------:R-:W-:Y:S01]  /*4960*/  LEA.HI.X.SX32 R5, R5, R34, 0x1, P5 ;  /* 0x0000002205057211 */ /* 0x000fe200028f0eff */
[----:B-1----:R-:W-:Y:S01]  /*4970*/  IMAD R11, R32, 0x2, R3 ;  /* 0x00000002200b7824 */ /* 0x002fe200078e0203 */
[----:B------:R-:W-:-:S02]  /*4980*/  ISETP.LT.AND P4, PT, R12, UR11, !P0 ;  /* 0x0000000b0c007c0c */ /* 0x000fc4000c781270 */
[----:B------:R-:W-:Y:S01]  /*4990*/  LEA R6, P5, R3, R0, 0x1 ;  /* 0x0000000003067211 */ /* 0x000fe200078a08ff */
[----:B------:R1:W-:Y:S01]  /*49a0*/  @P2 STG.E.U16 desc[UR16][R4.64], R47 ;  /* 0x0000002f04002986 */ /* 0x0003e2000c101510 */
[----:B------:R-:W-:Y:S02]  /*49b0*/  ISETP.LT.AND P2, PT, R7, UR11, !P0 ;  /* 0x0000000b07007c0c */ /* 0x000fe4000c741270 */
[----:B------:R-:W-:Y:S01]  /*49c0*/  LEA.HI.X.SX32 R7, R3, R34, 0x1, P5 ;  /* 0x0000002203077211 */ /* 0x000fe200028f0eff */
[----:B------:R-:W-:Y:S01]  /*49d0*/  IMAD R3, R32, 0x2, R11 ;  /* 0x0000000220037824 */ /* 0x000fe200078e020b */
[----:B------:R-:W-:Y:S02]  /*49e0*/  LEA R10, P5, R11, R0, 0x1 ;  /* 0x000000000b0a7211 */ /* 0x000fe400078a08ff */
[----:B0-----:R-:W-:Y:S02]  /*49f0*/  LOP3.LUT R8, R17, 0x64, RZ, 0xfc, !PT ;  /* 0x0000006411087812 */ /* 0x001fe400078efcff */
[----:B------:R-:W-:-:S02]  /*4a00*/  PRMT R9, R47, 0x7632, R9 ;  /* 0x000076322f097816 */ /* 0x000fc40000000009 */
[----:B------:R-:W-:Y:S01]  /*4a10*/  LEA.HI.X.SX32 R11, R11, R34, 0x1, P5 ;  /* 0x000000220b0b7211 */ /* 0x000fe200028f0eff */
[----:B-1----:R-:W-:Y:S01]  /*4a20*/  IMAD R5, R32, 0x2, R3 ;  /* 0x0000000220057824 */ /* 0x002fe200078e0203 */
[----:B------:R-:W-:Y:S01]  /*4a30*/  ISETP.LT.AND P5, PT, R8, UR11, !P0 ;  /* 0x0000000b08007c0c */ /* 0x000fe2000c7a1270 */
[----:B------:R0:W-:Y:S01]  /*4a40*/  @P4 STG.E.U16 desc[UR16][R6.64], R9 ;  /* 0x0000000906004986 */ /* 0x0001e2000c101510 */
[-C--:B------:R-:W-:Y:S02]  /*4a50*/  LEA R8, P4, R3, R0.reuse, 0x1 ;  /* 0x0000000003087211 */ /* 0x080fe400078808ff */
[----:B------:R-:W-:Y:S01]  /*4a60*/  LOP3.LUT R4, R17, 0x68, RZ, 0xfc, !PT ;  /* 0x0000006811047812 */ /* 0x000fe200078efcff */
[----:B------:R1:W-:Y:S01]  /*4a70*/  @P3 STG.E.U16 desc[UR16][R10.64], R20 ;  /* 0x000000140a003986 */ /* 0x0003e2000c101510 */
[----:B------:R-:W-:-:S04]  /*4a80*/  LEA R12, P3, R5, R0, 0x1 ;  /* 0x00000000050c7211 */ /* 0x000fc800078608ff */
[-C--:B------:R-:W-:Y:S01]  /*4a90*/  LEA.HI.X.SX32 R13, R5, R34.reuse, 0x1, P3 ;  /* 0x00000022050d7211 */ /* 0x080fe200018f0eff */
[----:B------:R-:W-:Y:S01]  /*4aa0*/  IMAD R5, R32, 0x2, R5 ;  /* 0x0000000220057824 */ /* 0x000fe200078e0205 */
[----:B0-----:R-:W-:Y:S02]  /*4ab0*/  LEA.HI.X.SX32 R9, R3, R34, 0x1, P4 ;  /* 0x0000002203097211 */ /* 0x001fe400020f0eff */
[----:B------:R-:W-:Y:S02]  /*4ac0*/  PRMT R7, R20, 0x7632, R7 ;  /* 0x0000763214077816 */ /* 0x000fe40000000007 */
[C---:B------:R-:W-:Y:S02]  /*4ad0*/  LOP3.LUT R3, R17.reuse, 0x66, RZ, 0xfc, !PT ;  /* 0x0000006611037812 */ /* 0x040fe400078efcff */
[----:B------:R-:W-:Y:S01]  /*4ae0*/  ISETP.LT.AND P4, PT, R4, UR11, !P0 ;  /* 0x0000000b04007c0c */ /* 0x000fe2000c781270 */
[----:B------:R0:W-:Y:S01]  /*4af0*/  @P2 STG.E.U16 desc[UR16][R8.64], R7 ;  /* 0x0000000708002986 */ /* 0x0001e2000c101510 */
[----:B------:R-:W-:-:S02]  /*4b00*/  LOP3.LUT R4, R17, 0x6a, RZ, 0xfc, !PT ;  /* 0x0000006a11047812 */ /* 0x000fc400078efcff */
[----:B------:R-:W-:Y:S01]  /*4b10*/  ISETP.LT.AND P2, PT, R3, UR11, !P0 ;  /* 0x0000000b03007c0c */ /* 0x000fe2000c741270 */
[----:B------:R2:W-:Y:S01]  /*4b20*/  @P5 STG.E.U16 desc[UR16][R12.64], R21 ;  /* 0x000000150c005986 */ /* 0x0005e2000c101510 */
[C---:B-1----:R-:W-:Y:S01]  /*4b30*/  LEA R10, P5, R5.reuse, R0, 0x1 ;  /* 0x00000000050a7211 */ /* 0x042fe200078a08ff */
[----:B------:R-:W-:Y:S01]  /*4b40*/  IMAD R3, R32, 0x2, R5 ;  /* 0x0000000220037824 */ /* 0x000fe200078e0205 */
[----:B------:R-:W-:Y:S02]  /*4b50*/  ISETP.LT.AND P3, PT, R4, UR11, !P0 ;  /* 0x0000000b04007c0c */ /* 0x000fe4000c761270 */
[----:B------:R-:W-:Y:S02]  /*4b60*/  LEA.HI.X.SX32 R11, R5, R34, 0x1, P5 ;  /* 0x00000022050b7211 */ /* 0x000fe400028f0eff */
[----:B------:R-:W1:Y:S01]  /*4b70*/  LDS.128 R4, [R33+UR14+0x800] ;  /* 0x0008000e21047984 */ /* 0x000e620008000c00 */
[----:B------:R-:W-:Y:S01]  /*4b80*/  LEA R14, P5, R3, R0, 0x1 ;  /* 0x00000000030e7211 */ /* 0x000fe200078a08ff */
[----:B0-----:R-:W-:Y:S01]  /*4b90*/  IMAD R9, R32, 0x2, R3 ;  /* 0x0000000220097824 */ /* 0x001fe200078e0203 */
[----:B------:R-:W-:-:S02]  /*4ba0*/  LOP3.LUT R8, R17, 0x6c, RZ, 0xfc, !PT ;  /* 0x0000006c11087812 */ /* 0x000fc400078efcff */
[----:B------:R-:W-:Y:S01]  /*4bb0*/  LEA.HI.X.SX32 R15, R3, R34, 0x1, P5 ;  /* 0x00000022030f7211 */ /* 0x000fe200028f0eff */
[----:B------:R0:W-:Y:S01]  /*4bc0*/  @P2 STG.E.U16 desc[UR16][R10.64], R16 ;  /* 0x000000100a002986 */ /* 0x0001e2000c101510 */
[----:B------:R-:W-:Y:S01]  /*4bd0*/  ISETP.LT.AND P2, PT, R8, UR11, !P0 ;  /* 0x0000000b08007c0c */ /* 0x000fe2000c741270 */
[----:B------:R-:W-:Y:S01]  /*4be0*/  IMAD R3, R32, 0x2, R9 ;  /* 0x0000000220037824 */ /* 0x000fe200078e0209 */
[----:B------:R-:W-:Y:S01]  /*4bf0*/  LEA R8, P5, R9, R0, 0x1 ;  /* 0x0000000009087211 */ /* 0x000fe200078a08ff */
[----:B------:R3:W-:Y:S01]  /*4c00*/  @P4 STG.E.U16 desc[UR16][R14.64], R22 ;  /* 0x000000160e004986 */ /* 0x0007e2000c101510 */
[----:B--2---:R-:W-:Y:S02]  /*4c10*/  LOP3.LUT R12, R17, 0x6e, RZ, 0xfc, !PT ;  /* 0x0000006e110c7812 */ /* 0x004fe400078efcff */
[----:B------:R-:W-:Y:S02]  /*4c20*/  LEA.HI.X.SX32 R9, R9, R34, 0x1, P5 ;  /* 0x0000002209097211 */ /* 0x000fe400028f0eff */
[----:B------:R-:W-:-:S02]  /*4c30*/  ISETP.LT.AND P4, PT, R12, UR11, !P0 ;  /* 0x0000000b0c007c0c */ /* 0x000fc4000c781270 */
[----:B------:R-:W-:Y:S01]  /*4c40*/  LOP3.LUT R13, R17, 0x70, RZ, 0xfc, !PT ;  /* 0x00000070110d7812 */ /* 0x000fe200078efcff */
[----:B0-----:R-:W-:Y:S01]  /*4c50*/  IMAD R11, R32, 0x2, R3 ;  /* 0x00000002200b7824 */ /* 0x001fe200078e0203 */
[----:B------:R-:W-:Y:S02]  /*4c60*/  LEA R12, P5, R3, R0, 0x1 ;  /* 0x00000000030c7211 */ /* 0x000fe400078a08ff */
[C---:B------:R-:W-:Y:S02]  /*4c70*/  LOP3.LUT R16, R17.reuse, 0x78, RZ, 0xfc, !PT ;  /* 0x0000007811107812 */ /* 0x040fe400078efcff */
[----:B---3--:R-:W-:Y:S02]  /*4c80*/  PRMT R15, R22, 0x7632, R15 ;  /* 0x00007632160f7816 */ /* 0x008fe4000000000f */
[----:B------:R-:W-:-:S03]  /*4c90*/  LOP3.LUT R14, R17, 0x74, RZ, 0xfc, !PT ;  /* 0x00000074110e7812 */ /* 0x000fc600078efcff */
[----:B------:R0:W-:Y:S01]  /*4ca0*/  @P3 STG.E.U16 desc[UR16][R8.64], R15 ;  /* 0x0000000f08003986 */ /* 0x0001e2000c101510 */
[----:B------:R-:W-:Y:S02]  /*4cb0*/  ISETP.LT.AND P3, PT, R13, UR11, !P0 ;  /* 0x0000000b0d007c0c */ /* 0x000fe4000c761270 */
[----:B------:R-:W-:Y:S01]  /*4cc0*/  LEA.HI.X.SX32 R13, R3, R34, 0x1, P5 ;  /* 0x00000022030d7211 */ /* 0x000fe200028f0eff */
[----:B------:R-:W-:Y:S01]  /*4cd0*/  IMAD R3, R32, 0x2, R11 ;  /* 0x0000000220037824 */ /* 0x000fe200078e020b */
[----:B------:R-:W-:-:S03]  /*4ce0*/  LEA R10, P5, R11, R0, 0x1 ;  /* 0x000000000b0a7211 */ /* 0x000fc600078a08ff */
[----:B------:R-:W-:Y:S01]  /*4cf0*/  @P2 STG.E.U16 desc[UR16][R12.64], R23 ;  /* 0x000000170c002986 */ /* 0x000fe2000c101510 */
[----:B------:R-:W-:Y:S02]  /*4d00*/  LEA.HI.X.SX32 R11, R11, R34, 0x1, P5 ;  /* 0x000000220b0b7211 */ /* 0x000fe400028f0eff */
[----:B------:R-:W-:Y:S01]  /*4d10*/  ISETP.LT.AND P2, PT, R14, UR11, !P0 ;  /* 0x0000000b0e007c0c */ /* 0x000fe2000c741270 */
[----:B0-----:R-:W-:Y:S01]  /*4d20*/  IMAD R15, R32, 0x2, R3 ;  /* 0x00000002200f7824 */ /* 0x001fe200078e0203 */
[----:B------:R-:W-:Y:S02]  /*4d30*/  PRMT R9, R23, 0x7632, R9 ;  /* 0x0000763217097816 */ /* 0x000fe40000000009 */
[----:B------:R-:W-:Y:S02]  /*4d40*/  LOP3.LUT R14, R17, 0x72, RZ, 0xfc, !PT ;  /* 0x00000072110e7812 */ /* 0x000fe400078efcff */
[----:B------:R-:W-:Y:S01]  /*4d50*/  LEA R8, P5, R3, R0, 0x1 ;  /* 0x0000000003087211 */ /* 0x000fe200078a08ff */
[----:B------:R0:W-:Y:S01]  /*4d60*/  @P4 STG.E.U16 desc[UR16][R10.64], R9 ;  /* 0x000000090a004986 */ /* 0x0001e2000c101510 */
[----:B------:R-:W-:-:S02]  /*4d70*/  ISETP.LT.AND P4, PT, R14, UR11, !P0 ;  /* 0x0000000b0e007c0c */ /* 0x000fc4000c781270 */
[----:B0-----:R-:W-:Y:S01]  /*4d80*/  LEA.HI.X.SX32 R9, R3, R34, 0x1, P5 ;  /* 0x0000002203097211 */ /* 0x001fe200028f0eff */
[C---:B------:R-:W-:Y:S01]  /*4d90*/  IMAD R3, R32.reuse, 0x2, R15 ;  /* 0x0000000220037824 */ /* 0x040fe200078e020f */
[----:B------:R-:W-:Y:S02]  /*4da0*/  LEA R14, P5, R15, R0, 0x1 ;  /* 0x000000000f0e7211 */ /* 0x000fe400078a08ff */
[----:B------:R-:W-:Y:S01]  /*4db0*/  LOP3.LUT R10, R17, 0x76, RZ, 0xfc, !PT ;  /* 0x00000076110a7812 */ /* 0x000fe200078efcff */
[----:B------:R-:W-:Y:S01]  /*4dc0*/  IMAD R11, R32, 0x2, R3 ;  /* 0x00000002200b7824 */ /* 0x000fe200078e0203 */
[----:B------:R-:W-:Y:S01]  /*4dd0*/  LEA.HI.X.SX32 R15, R15, R34, 0x1, P5 ;  /* 0x000000220f0f7211 */ /* 0x000fe200028f0eff */
[----:B-1----:R0:W-:Y:S01]  /*4de0*/  @P3 STG.E.U16 desc[UR16][R8.64], R4 ;  /* 0x0000000408003986 */ /* 0x0021e2000c101510 */
[----:B------:R-:W-:Y:S02]  /*4df0*/  LEA R12, P5, R3, R0, 0x1 ;  /* 0x00000000030c7211 */ /* 0x000fe400078a08ff */
[----:B------:R-:W-:-:S02]  /*4e00*/  ISETP.LT.AND P3, PT, R16, UR11, !P0 ;  /* 0x0000000b10007c0c */ /* 0x000fc4000c761270 */
[----:B------:R-:W-:Y:S01]  /*4e10*/  LEA.HI.X.SX32 R13, R3, R34, 0x1, P5 ;  /* 0x00000022030d7211 */ /* 0x000fe200028f0eff */
[----:B------:R-:W-:Y:S01]  /*4e20*/  IMAD R3, R32, 0x2, R11 ;  /* 0x0000000220037824 */ /* 0x000fe200078e020b */
[----:B------:R-:W-:-:S03]  /*4e30*/  LOP3.LUT R16, R17, 0x7a, RZ, 0xfc, !PT ;  /* 0x0000007a11107812 */ /* 0x000fc600078efcff */
[----:B------:R-:W-:Y:S01]  /*4e40*/  IMAD R19, R32, 0x2, R3 ;  /* 0x0000000220137824 */ /* 0x000fe200078e0203 */
[----:B0-----:R-:W-:Y:S02]  /*4e50*/  PRMT R9, R4, 0x7632, R9 ;  /* 0x0000763204097816 */ /* 0x001fe40000000009 */
[----:B------:R-:W-:Y:S01]  /*4e60*/  LOP3.LUT R4, R17, 0x7e, RZ, 0xfc, !PT ;  /* 0x0000007e11047812 */ /* 0x000fe200078efcff */
[----:B------:R-:W-:Y:S02]  /*4e70*/  IMAD R17, R32, 0x2, R19 ;  /* 0x0000000220117824 */ /* 0x000fe400078e0213 */
[----:B------:R0:W-:Y:S01]  /*4e80*/  @P4 STG.E.U16 desc[UR16][R14.64], R9 ;  /* 0x000000090e004986 */ /* 0x0001e2000c101510 */
[----:B------:R-:W-:Y:S02]  /*4e90*/  ISETP.LT.AND P4, PT, R10, UR11, !P0 ;  /* 0x0000000b0a007c0c */ /* 0x000fe4000c781270 */
[-C--:B------:R-:W-:Y:S01]  /*4ea0*/  LEA R10, P5, R3, R0.reuse, 0x1 ;  /* 0x00000000030a7211 */ /* 0x080fe200078a08ff */
[----:B------:R1:W-:Y:S01]  /*4eb0*/  @P2 STG.E.U16 desc[UR16][R12.64], R5 ;  /* 0x000000050c002986 */ /* 0x0003e2000c101510 */
[----:B------:R-:W-:-:S04]  /*4ec0*/  LEA R8, P2, R11, R0, 0x1 ;  /* 0x000000000b087211 */ /* 0x000fc800078408ff */
[----:B0-----:R-:W-:Y:S02]  /*4ed0*/  LEA.HI.X.SX32 R9, R11, R34, 0x1, P2 ;  /* 0x000000220b097211 */ /* 0x001fe400010f0eff */
[----:B------:R-:W-:Y:S02]  /*4ee0*/  LEA R14, P2, R19, R0, 0x1 ;  /* 0x00000000130e7211 */ /* 0x000fe400078408ff */
[----:B------:R-:W-:Y:S01]  /*4ef0*/  LEA.HI.X.SX32 R11, R3, R34, 0x1, P5 ;  /* 0x00000022030b7211 */ /* 0x000fe200028f0eff */
[----:B------:R-:W-:Y:S01]  /*4f00*/  IMAD R3, R32, 0x2, R17 ;  /* 0x0000000220037824 */ /* 0x000fe200078e0211 */
[----:B-1----:R-:W-:Y:S02]  /*4f10*/  LEA R12, P5, R17, R0, 0x1 ;  /* 0x00000000110c7211 */ /* 0x002fe400078a08ff */
[----:B------:R-:W-:Y:S02]  /*4f20*/  LEA.HI.X.SX32 R15, R19, R34, 0x1, P2 ;  /* 0x00000022130f7211 */ /* 0x000fe400010f0eff */
[----:B------:R-:W-:-:S02]  /*4f30*/  ISETP.LT.AND P2, PT, R16, UR11, !P0 ;  /* 0x0000000b10007c0c */ /* 0x000fc4000c741270 */
[----:B------:R-:W-:Y:S02]  /*4f40*/  ISETP.LT.AND P0, PT, R4, UR11, !P0 ;  /* 0x0000000b04007c0c */ /* 0x000fe4000c701270 */
[----:B------:R-:W-:Y:S02]  /*4f50*/  LEA.HI.X.SX32 R13, R17, R34, 0x1, P5 ;  /* 0x00000022110d7211 */ /* 0x000fe400028f0eff */
[----:B------:R-:W-:Y:S02]  /*4f60*/  LEA R4, P5, R3, R0, 0x1 ;  /* 0x0000000003047211 */ /* 0x000fe400078a08ff */
[----:B------:R-:W-:Y:S02]  /*4f70*/  PRMT R0, R5, 0x7632, R0 ;  /* 0x0000763205007816 */ /* 0x000fe40000000000 */
[----:B------:R-:W-:Y:S02]  /*4f80*/  LEA.HI.X.SX32 R5, R3, R34, 0x1, P5 ;  /* 0x0000002203057211 */ /* 0x000fe400028f0eff */
[----:B------:R-:W-:Y:S01]  /*4f90*/  PRMT R3, R6, 0x7632, R3 ;  /* 0x0000763206037816 */ /* 0x000fe20000000003 */
[----:B------:R0:W-:Y:S04]  /*4fa0*/  @P4 STG.E.U16 desc[UR16][R8.64], R0 ;  /* 0x0000000008004986 */ /* 0x0001e8000c101510 */
[----:B------:R1:W-:Y:S04]  /*4fb0*/  @P3 STG.E.U16 desc[UR16][R10.64], R6 ;  /* 0x000000060a003986 */ /* 0x0003e8000c101510 */
[----:B------:R1:W-:Y:S01]  /*4fc0*/  @P2 STG.E.U16 desc[UR16][R14.64], R3 ;  /* 0x000000030e002986 */ /* 0x0003e2000c101510 */
[----:B0-----:R-:W-:-:S03]  /*4fd0*/  PRMT R9, R7, 0x7632, R9 ;  /* 0x0000763207097816 */ /* 0x001fc60000000009 */
[----:B------:R1:W-:Y:S04]  /*4fe0*/  @P1 STG.E.U16 desc[UR16][R12.64], R7 ;  /* 0x000000070c001986 */ /* 0x0003e8000c101510 */
[----:B------:R1:W-:Y:S01]  /*4ff0*/  @P0 STG.E.U16 desc[UR16][R4.64], R9 ;  /* 0x0000000904000986 */ /* 0x0003e2000c101510 */
[----:B------:R-:W-:Y:S06]  /*5000*/  BAR.SYNC.DEFER_BLOCKING 0x0 ;  /* 0x0000000000007b1d */ /* 0x000fec0000010000 */
[----:B------:R-:W-:Y:S05]  /*5010*/  @P6 BRA `(.L_x_13) ;  /* 0x0000000000a06947 */ /* 0x000fea0003800000 */
[----:B------:R-:W0:Y:S01]  /*5020*/  S2UR UR5, SR_CgaCtaId ;  /* 0x00000000000579c3 */ /* 0x000e220000008800 */
[----:B------:R-:W-:Y:S01]  /*5030*/  NOP ;  /* 0x0000000000007918 */ /* 0x000fe20000000000 */
[----:B------:R-:W-:Y:S01]  /*5040*/  UMOV UR4, 0x50 ;  /* 0x0000005000047882 */ /* 0x000fe20000000000 */
[----:B------:R-:W-:Y:S02]  /*5050*/  IMAD.U32 R0, RZ, RZ, UR15 ;  /* 0x0000000fff007e24 */ /* 0x000fe4000f8e00ff */
[----:B-1----:R-:W-:Y:S02]  /*5060*/  IMAD.MOV.U32 R3, RZ, RZ, 0xf ;  /* 0x0000000fff037424 */ /* 0x002fe400078e00ff */
[----:B------:R-:W-:Y:S01]  /*5070*/  IMAD.MOV.U32 R7, RZ, RZ, 0x1 ;  /* 0x00000001ff077424 */ /* 0x000fe200078e00ff */
[----:B------:R-:W-:-:S04]  /*5080*/  LOP3.LUT R0, R0, 0xffff, RZ, 0xc0, !PT ;  /* 0x0000ffff00007812 */ /* 0x000fc800078ec0ff */
[----:B------:R-:W-:-:S05]  /*5090*/  SHF.R.U32.HI R0, RZ, 0x5, R0 ;  /* 0x00000005ff007819 */ /* 0x000fca0000011600 */
[----:B------:R-:W-:Y:S01]  /*50a0*/  VIADD R2, R0, 0x10 ;  /* 0x0000001000027836 */ /* 0x000fe20000000000 */
[----:B------:R-:W-:Y:S01]  /*50b0*/  SHF.L.U32 R0, R3, R0, RZ ;  /* 0x0000000003007219 */ /* 0x000fe200000006ff */
[----:B0-----:R-:W-:-:S03]  /*50c0*/  ULEA UR6, UR5, UR4, 0x18 ;  /* 0x0000000405067291 */ /* 0x001fc6000f8ec0ff */
[----:B------:R-:W-:-:S04]  /*50d0*/  SHF.L.U32 R3, R7, R2, RZ ;  /* 0x0000000207037219 */ /* 0x000fc800000006ff */
[----:B------:R-:W-:Y:S02]  /*50e0*/  LOP3.LUT R0, R3, R0, RZ, 0xfc, !PT ;  /* 0x0000000003007212 */ /* 0x000fe400078efcff */
[----:B------:R-:W0:Y:S02]  /*50f0*/  LDS R5, [UR6] ;  /* 0x00000006ff057984 */ /* 0x000e240008000800 */
[C---:B------:R-:W-:Y:S02]  /*5100*/  LOP3.LUT R2, R0.reuse, 0xffff, RZ, 0xc0, !PT ;  /* 0x0000ffff00027812 */ /* 0x040fe400078ec0ff */
[----:B0-----:R-:W-:-:S04]  /*5110*/  LOP3.LUT R3, R0, 0xffff, R5, 0x80, !PT ;  /* 0x0000ffff00037812 */ /* 0x001fc800078e8005 */
[----:B------:R-:W-:-:S13]  /*5120*/  ISETP.NE.AND P0, PT, R3, R2, PT ;  /* 0x000000020300720c */ /* 0x000fda0003f05270 */
[----:B------:R-:W-:Y:S05]  /*5130*/  @P0 BRA `(.L_x_14) ;  /* 0x0000000000500947 */ /* 0x000fea0003800000 */
[----:B------:R-:W-:Y:S02]  /*5140*/  SHF.R.U32.HI R5, RZ, 0x10, R5 ;  /* 0x00000010ff057819 */ /* 0x000fe40000011605 */
[----:B------:R-:W-:-:S04]  /*5150*/  SHF.R.U32.HI R2, RZ, 0x10, R0 ;  /* 0x00000010ff027819 */ /* 0x000fc80000011600 */
[----:B------:R-:W-:-:S04]  /*5160*/  LOP3.LUT R5, R5, R2, RZ, 0xc0, !PT ;  /* 0x0000000205057212 */ /* 0x000fc800078ec0ff */
[----:B------:R-:W-:-:S13]  /*5170*/  ISETP.NE.AND P0, PT, R5, R2, PT ;  /* 0x000000020500720c */ /* 0x000fda0003f05270 */
[----:B------:R-:W-:Y:S05]  /*5180*/  @P0 BRA `(.L_x_15) ;  /* 0x0000000000300947 */ /* 0x000fea0003800000 */
[----:B------:R-:W-:Y:S01]  /*5190*/  R2UR UR4, R0 ;  /* 0x00000000000472ca */ /* 0x000fe200000e0000 */
[----:B------:R-:W-:Y:S01]  /*51a0*/  VOTEU.ANY UR5, UPT, PT ;  /* 0x0000000000057886 */ /* 0x000fe200038e0100 */
[----:B------:R-:W0:Y:S01]  /*51b0*/  S2R R0, SR_LANEID ;  /* 0x0000000000007919 */ /* 0x000e220000000000 */
[----:B------:R-:W-:-:S10]  /*51c0*/  UFLO.U32 UR5, UR5 ;  /* 0x00000005000572bd */ /* 0x000fd400080e0000 */
[----:B------:R-:W-:-:S06]  /*51d0*/  ULOP3.LUT UR4, URZ, UR4, URZ, 0x33, !UPT ;  /* 0x00000004ff047292 */ /* 0x000fcc000f8e33ff */
[----:B------:R-:W-:-:S04]  /*51e0*/  IMAD.U32 R2, RZ, RZ, UR4 ;  /* 0x00000004ff027e24 */ /* 0x000fc8000f8e00ff */
[----:B------:R-:W1:Y:S02]  /*51f0*/  REDUX UR7, R2 ;  /* 0x00000000020773c4 */ /* 0x000e640000000000 */
[----:B------:R2:W-:Y:S01]  /*5200*/  UTCATOMSWS.AND URZ, UR4 ;  /* 0x0000000400ff79e3 */ /* 0x0005e20008000000 */
[----:B0-----:R-:W-:Y:S01]  /*5210*/  ISETP.EQ.U32.AND P0, PT, R0, UR5, PT ;  /* 0x0000000500007c0c */ /* 0x001fe2000bf02070 */
[----:B-1----:R-:W-:-:S12]  /*5220*/  IMAD.U32 R0, RZ, RZ, UR7 ;  /* 0x00000007ff007e24 */ /* 0x002fd8000f8e00ff */
[----:B------:R2:W-:Y:S01]  /*5230*/  @P0 ATOMS.AND RZ, [UR6], R0 ;  /* 0x00000000ffff098c */ /* 0x0005e2000a800006 */
[----:B------:R-:W-:Y:S05]  /*5240*/  BRA `(.L_x_13) ;  /* 0x0000000000147947 */ /* 0x000fea0003800000 */
.L_x_15:
[----:B------:R-:W-:-:S07]  /*5250*/  MOV R2, 0x5270 ;  /* 0x0000527000027802 */ /* 0x000fce0000000f00 */
[----:B------:R-:W-:Y:S05]  /*5260*/  CALL.REL.NOINC `($__internal_0_$__cuda_sm10x_tcgen05_guardrail_trap_col_being_dealloced_not_returned_by_alloc) ;  /* 0x00000000002c7944 */ /* 0x000fea0003c00000 */
[----:B------:R-:W-:Y:S05]  /*5270*/  BRA `(.L_x_13) ;  /* 0x0000000000087947 */ /* 0x000fea0003800000 */
.L_x_14:
[----:B------:R-:W-:-:S07]  /*5280*/  MOV R2, 0x52a0 ;  /* 0x000052a000027802 */ /* 0x000fce0000000f00 */
[----:B------:R-:W-:Y:S05]  /*5290*/  CALL.REL.NOINC `($__internal_2_$__cuda_sm10x_tcgen05_guardrail_trap_unallocated_columns_being_dealloced) ;  /* 0x0000000000387944 */ /* 0x000fea0003c00000 */
.L_x_13:
[----:B------:R-:W-:Y:S01]  /*52a0*/  NOP ;  /* 0x0000000000007918 */ /* 0x000fe20000000000 */
[----:B--2---:R-:W-:Y:S05]  /*52b0*/  EXIT ;  /* 0x000000000000794d */ /* 0x004fea0003800000 */
.L_x_8:
[----:B------:R-:W0:Y:S02]  /*52c0*/  SYNCS.PHASECHK.TRANS64.TRYWAIT P6, [UR13], R56 ;  /* 0x00000038ff0075a7 */ /* 0x000e2400080c110d */
[----:B0-----:R-:W-:Y:S05]  /*52d0*/  @!P6 BRA `(.L_x_8) ;  /* 0xfffffffc00f8e947 */ /* 0x001fea000383ffff */
[----:B------:R-:W-:Y:S05]  /*52e0*/  BRA `(.L_x_16) ;  /* 0xffffffd400887947 */ /* 0x000fea000383ffff */
.L_x_12:
[----:B------:R-:W0:Y:S02]  /*52f0*/  SYNCS.PHASECHK.TRANS64.TRYWAIT P1, [UR13], R3 ;  /* 0x00000003ff0075a7 */ /* 0x000e24000802110d */
[----:B0-----:R-:W-:Y:S05]  /*5300*/  @!P1 BRA `(.L_x_12) ;  /* 0xfffffffc00f89947 */ /* 0x001fea000383ffff */
[----:B------:R-:W-:Y:S05]  /*5310*/  BRA `(.L_x_11) ;  /* 0xffffffdc00787947 */ /* 0x000fea000383ffff */
        .weak           $__internal_0_$__cuda_sm10x_tcgen05_guardrail_trap_col_being_dealloced_not_returned_by_alloc
        .type           $__internal_0_$__cuda_sm10x_tcgen05_guardrail_trap_col_being_dealloced_not_returned_by_alloc,@function
        .size           $__internal_0_$__cuda_sm10x_tcgen05_guardrail_trap_col_being_dealloced_not_returned_by_alloc,($__internal_1_$__cuda_sm10x_tcgen05_guardrail_trap_phase_invalid_during_alloc - $__internal_0_$__cuda_sm10x_tcgen05_guardrail_trap_col_being_dealloced_not_returned_by_alloc)
$__internal_0_$__cuda_sm10x_tcgen05_guardrail_trap_col_being_dealloced_not_returned_by_alloc:
[----:B------:R-:W-:Y:S05]  /*5320*/  BPT.TRAP 0x1 ;  /* 0x000000040000795c */ /* 0x000fea0000300000 */
[----:B------:R-:W-:-:S04]  /*5330*/  IMAD.MOV.U32 R3, RZ, RZ, 0x0 ;  /* 0x00000000ff037424 */ /* 0x000fc800078e00ff */
[----:B------:R-:W-:Y:S05]  /*5340*/  RET.REL.NODEC R2 `(matmul_kernel) ;  /* 0xffffffac022c7950 */ /* 0x000fea0003c3ffff */
        .weak           $__internal_1_$__cuda_sm10x_tcgen05_guardrail_trap_phase_invalid_during_alloc
        .type           $__internal_1_$__cuda_sm10x_tcgen05_guardrail_trap_phase_invalid_during_alloc,@function
        .size           $__internal_1_$__cuda_sm10x_tcgen05_guardrail_trap_phase_invalid_during_alloc,($__internal_2_$__cuda_sm10x_tcgen05_guardrail_trap_unallocated_columns_being_dealloced - $__internal_1_$__cuda_sm10x_tcgen05_guardrail_trap_phase_invalid_during_alloc)
$__internal_1_$__cuda_sm10x_tcgen05_guardrail_trap_phase_invalid_during_alloc:
[----:B------:R-:W-:Y:S05]  /*5350*/  BPT.TRAP 0x1 ;  /* 0x000000040000795c */ /* 0x000fea0000300000 */
[----:B------:R-:W-:-:S04]  /*5360*/  IMAD.MOV.U32 R5, RZ, RZ, 0x0 ;  /* 0x00000000ff057424 */ /* 0x000fc800078e00ff */
[----:B------:R-:W-:Y:S05]  /*5370*/  RET.REL.NODEC R4 `(matmul_kernel) ;  /* 0xffffffac04207950 */ /* 0x000fea0003c3ffff */
        .weak           $__internal_2_$__cuda_sm10x_tcgen05_guardrail_trap_unallocated_columns_being_dealloced
        .type           $__internal_2_$__cuda_sm10x_tcgen05_guardrail_trap_unallocated_columns_being_dealloced,@function
        .size           $__internal_2_$__cuda_sm10x_tcgen05_guardrail_trap_unallocated_columns_being_dealloced,(.L_x_20 - $__internal_2_$__cuda_sm10x_tcgen05_guardrail_trap_unallocated_columns_being_dealloced)
$__internal_2_$__cuda_sm10x_tcgen05_guardrail_trap_unallocated_columns_being_dealloced:
[----:B------:R-:W-:Y:S05]  /*5380*/  BPT.TRAP 0x1 ;  /* 0x000000040000795c */ /* 0x000fea0000300000 */
[----:B------:R-:W-:-:S04]  /*5390*/  IMAD.MOV.U32 R3, RZ, RZ, 0x0 ;  /* 0x00000000ff037424 */ /* 0x000fc800078e00ff */
[----:B------:R-:W-:Y:S05]  /*53a0*/  RET.REL.NODEC R2 `(matmul_kernel) ;  /* 0xffffffac02147950 */ /* 0x000fea0003c3ffff */
.L_x_17:
[----:B------:R-:W-:-:S00]  /*53b0*/  BRA `(.L_x_17) ;  /* 0xfffffffc00fc7947 */ /* 0x000fc0000383ffff */
[----:B------:R-:W-:-:S00]  /*53c0*/  NOP ;  /* 0x0000000000007918 */ /* 0x000fc00000000000 */
        /* <DEDUP_REMOVED lines=11> */
.L_x_20:


//--------------------- .nv.shared.matmul_kernel  --------------------------
	.section	.nv.shared.matmul_kernel,"aw",@nobits
	.sectionflags	@""
	.align	16
	.zero		1024


//--------------------- .nv.shared.reserved.0     --------------------------
	.section	.nv.shared.reserved.0,"aw",@nobits
	.align	8
	.weak		__nv_reservedSMEM_offset_0_alias
	.size		__nv_reservedSMEM_offset_0_alias, 0, 64
	.other		__nv_reservedSMEM_offset_0_alias,@"STO_CUDA_RESERVED_SHARED STV_DEFAULT"
__nv_reservedSMEM_offset_0_alias:
	.zero		0
.nv.shared.reserved.0:
	.zero		64
	.weak		__nv_reservedSMEM_allocation_phase
	.type		__nv_reservedSMEM_allocation_phase,@object
	.size		__nv_reservedSMEM_allocation_phase,(.L_0 - __nv_reservedSMEM_allocation_phase)
__nv_reservedSMEM_allocation_phase:
	.zero		1
.L_0:
	.zero		7
	.weak		__nv_reservedSMEM_devtool_atexit_pc
	.type		__nv_reservedSMEM_devtool_atexit_pc,@object
	.size		__nv_reservedSMEM_devtool_atexit_pc,(__nv_reservedSMEM_allocation_mask - __nv_reservedSMEM_devtool_atexit_pc)
__nv_reservedSMEM_devtool_atexit_pc:
	.zero		8
	.weak		__nv_reservedSMEM_allocation_mask
	.type		__nv_reservedSMEM_allocation_mask,@object
	.size		__nv_reservedSMEM_allocation_mask,(.L_2 - __nv_reservedSMEM_allocation_mask)
__nv_reservedSMEM_allocation_mask:
	.zero		4
.L_2:


//--------------------- .nv.constant0.matmul_kernel --------------------------
	.section	.nv.constant0.matmul_kernel,"a",@progbits
	.sectionflags	@""
	.align	4
.nv.constant0.matmul_kernel:
	.zero		976


//--------------------- SYMBOLS --------------------------

	.type		.nv.reservedSmem.offset0,@object
	.size		.nv.reservedSmem.offset0,0x4
	.type		.nv.reservedSmem.cap,@object
	.size		.nv.reservedSmem.cap,0x4
